	.target	sm_90a

	.elftype	@"ET_EXEC"


//--------------------- .note.nv.tkinfo           --------------------------
	.section	.note.nv.tkinfo,"",@"SHT_NOTE"
	.sectionflags	@"SHF_NOTE_NV_TKINFO"
	.tkinfo
        /*0018*/ 	.word	0x00000002
        /*0030*/ 	.string	""
        /*0030*/ 	.string	"ptxas"
        /*0030*/ 	.string	"Cuda compilation tools, release 13.0, V13.0.88"
        /*0030*/ 	.string	"Build cuda_13.0.r13.0/compiler.36424714_0"
        /*0030*/ 	.string	"-arch sm_90a -m 64 "



//--------------------- .note.nv.cuinfo           --------------------------
	.section	.note.nv.cuinfo,"",@"SHT_NOTE"
	.sectionflags	@"SHF_NOTE_NV_CUINFO"
        /*0018*/ 	.short	0x0002
        /*001a*/ 	.short	0x005a
        /*001c*/ 	.short	0x0082
	.zero		2


//--------------------- .nv.info                  --------------------------
	.section	.nv.info,"",@"SHT_CUDA_INFO"
	.align	4


	//----- nvinfo : EIATTR_REGCOUNT
	.align		4
        /*0000*/ 	.byte	0x04, 0x2f
        /*0002*/ 	.short	(.L_15 - .L_14)
	.align		4
.L_14:
        /*0004*/ 	.word	index@(_ZN7cutlass13device_kernelINS_4gemm6kernel13GemmUniversalIN4cute5tupleIJiiiiEEENS1_10collective13CollectiveMmaINS1_34MainloopSm90TmaGmmaWarpSpecializedILi90ENS5_IJNS4_1CILi1EEESB_SB_EEENS1_32KernelTmaWarpSpecializedPingpongEEENS5_IJNSA_ILi64EEENSA_ILi16EEESG_EEENS_10bfloat16_tENS5_IJlSB_lEEESI_SJ_NS4_8TiledMMAINS4_8MMA_AtomIJNS4_4SM904GMMA27MMA_64x16x16_F32BF16BF16_SSILNSN_5MajorE0ELSP_0ELNSN_7ScaleInE1ELSQ_1EEEEEENS4_6LayoutISC_NS5_IJNSA_ILi0EEESU_SU_EEEEENS5_IJNS4_10UnderscoreESX_SX_EEEEENS4_13SM90_TMA_LOADENS4_14ComposedLayoutINS4_7SwizzleILi1ELi4ELi3EEENS4_18smem_ptr_flag_bitsILi16EEENST_INS5_IJNSA_ILi8EEESG_EEENS5_IJSG_SB_EEEEEEEvNS4_8identityES10_S1A_vS1B_EENS_8epilogue10collective6detail29Sm90TmaWarpSpecializedAdapterINS1E_15DefaultEpilogueISI_SJ_SJ_NS1D_6thread17LinearCombinationISI_Li1EffLNS1I_9ScaleType4KindE0ELNS_15FloatRoundStyleE2ESI_EENS1_15EpilogueDefaultEEEEEvvEEEEvNT_6ParamsE)
        /*0008*/ 	.word	0x000000a8


	//----- nvinfo : EIATTR_FRAME_SIZE
	.align		4
.L_15:
        /*000c*/ 	.byte	0x04, 0x11
        /*000e*/ 	.short	(.L_17 - .L_16)
	.align		4
.L_16:
        /*0010*/ 	.word	index@(_ZN7cutlass13device_kernelINS_4gemm6kernel13GemmUniversalIN4cute5tupleIJiiiiEEENS1_10collective13CollectiveMmaINS1_34MainloopSm90TmaGmmaWarpSpecializedILi90ENS5_IJNS4_1CILi1EEESB_SB_EEENS1_32KernelTmaWarpSpecializedPingpongEEENS5_IJNSA_ILi64EEENSA_ILi16EEESG_EEENS_10bfloat16_tENS5_IJlSB_lEEESI_SJ_NS4_8TiledMMAINS4_8MMA_AtomIJNS4_4SM904GMMA27MMA_64x16x16_F32BF16BF16_SSILNSN_5MajorE0ELSP_0ELNSN_7ScaleInE1ELSQ_1EEEEEENS4_6LayoutISC_NS5_IJNSA_ILi0EEESU_SU_EEEEENS5_IJNS4_10UnderscoreESX_SX_EEEEENS4_13SM90_TMA_LOADENS4_14ComposedLayoutINS4_7SwizzleILi1ELi4ELi3EEENS4_18smem_ptr_flag_bitsILi16EEENST_INS5_IJNSA_ILi8EEESG_EEENS5_IJSG_SB_EEEEEEEvNS4_8identityES10_S1A_vS1B_EENS_8epilogue10collective6detail29Sm90TmaWarpSpecializedAdapterINS1E_15DefaultEpilogueISI_SJ_SJ_NS1D_6thread17LinearCombinationISI_Li1EffLNS1I_9ScaleType4KindE0ELNS_15FloatRoundStyleE2ESI_EENS1_15EpilogueDefaultEEEEEvvEEEEvNT_6ParamsE)
        /*0014*/ 	.word	0x00000000


	//----- nvinfo : EIATTR_MIN_STACK_SIZE
	.align		4
.L_17:
        /*0018*/ 	.byte	0x04, 0x12
        /*001a*/ 	.short	(.L_19 - .L_18)
	.align		4
.L_18:
        /*001c*/ 	.word	index@(_ZN7cutlass13device_kernelINS_4gemm6kernel13GemmUniversalIN4cute5tupleIJiiiiEEENS1_10collective13CollectiveMmaINS1_34MainloopSm90TmaGmmaWarpSpecializedILi90ENS5_IJNS4_1CILi1EEESB_SB_EEENS1_32KernelTmaWarpSpecializedPingpongEEENS5_IJNSA_ILi64EEENSA_ILi16EEESG_EEENS_10bfloat16_tENS5_IJlSB_lEEESI_SJ_NS4_8TiledMMAINS4_8MMA_AtomIJNS4_4SM904GMMA27MMA_64x16x16_F32BF16BF16_SSILNSN_5MajorE0ELSP_0ELNSN_7ScaleInE1ELSQ_1EEEEEENS4_6LayoutISC_NS5_IJNSA_ILi0EEESU_SU_EEEEENS5_IJNS4_10UnderscoreESX_SX_EEEEENS4_13SM90_TMA_LOADENS4_14ComposedLayoutINS4_7SwizzleILi1ELi4ELi3EEENS4_18smem_ptr_flag_bitsILi16EEENST_INS5_IJNSA_ILi8EEESG_EEENS5_IJSG_SB_EEEEEEEvNS4_8identityES10_S1A_vS1B_EENS_8epilogue10collective6detail29Sm90TmaWarpSpecializedAdapterINS1E_15DefaultEpilogueISI_SJ_SJ_NS1D_6thread17LinearCombinationISI_Li1EffLNS1I_9ScaleType4KindE0ELNS_15FloatRoundStyleE2ESI_EENS1_15EpilogueDefaultEEEEEvvEEEEvNT_6ParamsE)
        /*0020*/ 	.word	0x00000000
.L_19:


//--------------------- .nv.compat                --------------------------
	.section	.nv.compat,"",@"SHT_CUDA_COMPAT_INFO"
	.align	4
        /*0000*/ 	.byte	0x02, 0x09, 0x01, 0x00, 0x02, 0x02, 0x04, 0x00, 0x02, 0x05, 0x05, 0x00, 0x03, 0x07, 0x01, 0x01
        /*0010*/ 	.byte	0x02, 0x03, 0x01, 0x00, 0x02, 0x06, 0x01, 0x00, 0x04, 0x0b, 0x08, 0x00, 0x00, 0x00, 0x00, 0x00
        /*0020*/ 	.byte	0x00, 0x00, 0x00, 0x00


//--------------------- .nv.info._ZN7cutlass13device_kernelINS_4gemm6kernel13GemmUniversalIN4cute5tupleIJiiiiEEENS1_10collective13CollectiveMmaINS1_34MainloopSm90TmaGmmaWarpSpecializedILi90ENS5_IJNS4_1CILi1EEESB_SB_EEENS1_32KernelTmaWarpSpecializedPingpongEEENS5_IJNSA_ILi64EEENSA_ILi16EEESG_EEENS_10bfloat16_tENS5_IJlSB_lEEESI_SJ_NS4_8TiledMMAINS4_8MMA_AtomIJNS4_4SM904GMMA27MMA_64x16x16_F32BF16BF16_SSILNSN_5MajorE0ELSP_0ELNSN_7ScaleInE1ELSQ_1EEEEEENS4_6LayoutISC_NS5_IJNSA_ILi0EEESU_SU_EEEEENS5_IJNS4_10UnderscoreESX_SX_EEEEENS4_13SM90_TMA_LOADENS4_14ComposedLayoutINS4_7SwizzleILi1ELi4ELi3EEENS4_18smem_ptr_flag_bitsILi16EEENST_INS5_IJNSA_ILi8EEESG_EEENS5_IJSG_SB_EEEEEEEvNS4_8identityES10_S1A_vS1B_EENS_8epilogue10collective6detail29Sm90TmaWarpSpecializedAdapterINS1E_15DefaultEpilogueISI_SJ_SJ_NS1D_6thread17LinearCombinationISI_Li1EffLNS1I_9ScaleType4KindE0ELNS_15FloatRoundStyleE2ESI_EENS1_15EpilogueDefaultEEEEEvvEEEEvNT_6ParamsE --------------------------
	.section	.nv.info._ZN7cutlass13device_kernelINS_4gemm6kernel13GemmUniversalIN4cute5tupleIJiiiiEEENS1_10collective13CollectiveMmaINS1_34MainloopSm90TmaGmmaWarpSpecializedILi90ENS5_IJNS4_1CILi1EEESB_SB_EEENS1_32KernelTmaWarpSpecializedPingpongEEENS5_IJNSA_ILi64EEENSA_ILi16EEESG_EEENS_10bfloat16_tENS5_IJlSB_lEEESI_SJ_NS4_8TiledMMAINS4_8MMA_AtomIJNS4_4SM904GMMA27MMA_64x16x16_F32BF16BF16_SSILNSN_5MajorE0ELSP_0ELNSN_7ScaleInE1ELSQ_1EEEEEENS4_6LayoutISC_NS5_IJNSA_ILi0EEESU_SU_EEEEENS5_IJNS4_10UnderscoreESX_SX_EEEEENS4_13SM90_TMA_LOADENS4_14ComposedLayoutINS4_7SwizzleILi1ELi4ELi3EEENS4_18smem_ptr_flag_bitsILi16EEENST_INS5_IJNSA_ILi8EEESG_EEENS5_IJSG_SB_EEEEEEEvNS4_8identityES10_S1A_vS1B_EENS_8epilogue10collective6detail29Sm90TmaWarpSpecializedAdapterINS1E_15DefaultEpilogueISI_SJ_SJ_NS1D_6thread17LinearCombinationISI_Li1EffLNS1I_9ScaleType4KindE0ELNS_15FloatRoundStyleE2ESI_EENS1_15EpilogueDefaultEEEEEvvEEEEvNT_6ParamsE,"",@"SHT_CUDA_INFO"
	.sectionflags	@""
	.align	4


	//----- nvinfo : EIATTR_CUDA_API_VERSION
	.align		4
        /*0000*/ 	.byte	0x04, 0x37
        /*0002*/ 	.short	(.L_21 - .L_20)
.L_20:
        /*0004*/ 	.word	0x00000082


	//----- nvinfo : EIATTR_KPARAM_INFO
	.align		4
.L_21:
        /*0008*/ 	.byte	0x04, 0x17
        /*000a*/ 	.short	(.L_23 - .L_22)
.L_22:
        /*000c*/ 	.word	0x00000000
        /*0010*/ 	.short	0x0000
        /*0012*/ 	.short	0x0070
        /*0014*/ 	.byte	0x00, 0xf0, 0x01, 0x10


	//----- nvinfo : EIATTR_SPARSE_MMA_MASK
	.align		4
.L_23:
        /*0018*/ 	.byte	0x03, 0x50
        /*001a*/ 	.short	0x0000


	//----- nvinfo : EIATTR_MAXREG_COUNT
	.align		4
        /*001c*/ 	.byte	0x03, 0x1b
        /*001e*/ 	.short	0x00a8


	//----- nvinfo : EIATTR_NUM_BARRIERS
	.align		4
        /*0020*/ 	.byte	0x02, 0x4c
        /*0022*/ 	.byte	0x01
	.zero		1


	//----- nvinfo : EIATTR_EXTERNS
	.align		4
        /*0024*/ 	.byte	0x04, 0x0f
        /*0026*/ 	.short	(.L_25 - .L_24)


	//   ....[0]....
	.align		4
.L_24:
        /*0028*/ 	.word	index@(__assertfail)


	//----- nvinfo : EIATTR_MERCURY_ISA_VERSION
	.align		4
.L_25:
        /*002c*/ 	.byte	0x03, 0x5f
        /*002e*/ 	.short	0x0101


	//----- nvinfo : EIATTR_INT_WARP_WIDE_INSTR_OFFSETS
	.align		4
        /*0030*/ 	.byte	0x04, 0x31
        /*0032*/ 	.short	(.L_27 - .L_26)


	//   ....[0]....
.L_26:
        /*0034*/ 	.word	0x00000ec0


	//   ....[1]....
        /*0038*/ 	.word	0x00000ee0


	//   ....[2]....
        /*003c*/ 	.word	0x00000f60


	//   ....[3]....
        /*0040*/ 	.word	0x00000f70


	//   ....[4]....
        /*0044*/ 	.word	0x00000f80


	//   ....[5]....
        /*0048*/ 	.word	0x00000fa0


	//   ....[6]....
        /*004c*/ 	.word	0x00001030


	//   ....[7]....
        /*0050*/ 	.word	0x00001050


	//----- nvinfo : EIATTR_COOP_GROUP_MASK_REGIDS
	.align		4
.L_27:
        /*0054*/ 	.byte	0x04, 0x29
        /*0056*/ 	.short	(.L_29 - .L_28)


	//   ....[0]....
.L_28:
        /*0058*/ 	.word	0xffffffff


	//   ....[1]....
        /*005c*/ 	.word	0xffffffff


	//   ....[2]....
        /*0060*/ 	.word	0xffffffff


	//   ....[3]....
        /*0064*/ 	.word	0xffffffff


	//   ....[4]....
        /*0068*/ 	.word	0xffffffff


	//   ....[5]....
        /*006c*/ 	.word	0xffffffff


	//----- nvinfo : EIATTR_COOP_GROUP_INSTR_OFFSETS
	.align		4
.L_29:
        /*0070*/ 	.byte	0x04, 0x28
        /*0072*/ 	.short	(.L_31 - .L_30)


	//   ....[0]....
.L_30:
        /*0074*/ 	.word	0x00000060


	//   ....[1]....
        /*0078*/ 	.word	0x00000070


	//   ....[2]....
        /*007c*/ 	.word	0x00000130


	//   ....[3]....
        /*0080*/ 	.word	0x00000db0


	//   ....[4]....
        /*0084*/ 	.word	0x00000df0


	//   ....[5]....
        /*0088*/ 	.word	0x00000e30


	//----- nvinfo : EIATTR_REG_RECONFIG
	.align		4
.L_31:
        /*008c*/ 	.byte	0x01, 0x54
	.zero		2


	//----- nvinfo : EIATTR_SYSCALL_OFFSETS
	.align		4
        /*0090*/ 	.byte	0x04, 0x46
        /*0092*/ 	.short	(.L_33 - .L_32)


	//   ....[0]....
.L_32:
        /*0094*/ 	.word	0x000021d0


	//----- nvinfo : EIATTR_MBARRIER_INSTR_OFFSETS
	.align		4
.L_33:
        /*0098*/ 	.byte	0x04, 0x39
        /*009a*/ 	.short	(.L_35 - .L_34)


	//   ....[0]....
.L_34:
        /*009c*/ 	.word	0x00000250
        /*00a0*/ 	.word	0x000000ff
        /*00a4*/ 	.word	0x00000000
        /*00a8*/ 	.short	0x0100
        /*00aa*/ 	.byte	0x08
	.zero		1


	//   ....[1]....
        /*00ac*/ 	.word	0x00000260
        /*00b0*/ 	.word	0x000000ff
        /*00b4*/ 	.word	0x000002d0
        /*00b8*/ 	.short	0x0100
        /*00ba*/ 	.byte	0x08
	.zero		1


	//   ....[2]....
        /*00bc*/ 	.word	0x00000270
        /*00c0*/ 	.word	0x000000ff
        /*00c4*/ 	.word	0x00000008
        /*00c8*/ 	.short	0x0100
        /*00ca*/ 	.byte	0x08
	.zero		1


	//   ....[3]....
        /*00cc*/ 	.word	0x00000280
        /*00d0*/ 	.word	0x000000ff
        /*00d4*/ 	.word	0x000002d8
        /*00d8*/ 	.short	0x0100
        /*00da*/ 	.byte	0x08
	.zero		1


	//   ....[4]....
        /*00dc*/ 	.word	0x00000290
        /*00e0*/ 	.word	0x000000ff
        /*00e4*/ 	.word	0x00000010
        /*00e8*/ 	.short	0x0100
        /*00ea*/ 	.byte	0x08
	.zero		1


	//   ....[5]....
        /*00ec*/ 	.word	0x000002a0
        /*00f0*/ 	.word	0x000000ff
        /*00f4*/ 	.word	0x000002e0
        /*00f8*/ 	.short	0x0100
        /*00fa*/ 	.byte	0x08
	.zero		1


	//   ....[6]....
        /*00fc*/ 	.word	0x000002b0
        /*0100*/ 	.word	0x000000ff
        /*0104*/ 	.word	0x00000018
        /*0108*/ 	.short	0x0100
        /*010a*/ 	.byte	0x08
	.zero		1


	//   ....[7]....
        /*010c*/ 	.word	0x000002c0
        /*0110*/ 	.word	0x000000ff
        /*0114*/ 	.word	0x000002e8
        /*0118*/ 	.short	0x0100
        /*011a*/ 	.byte	0x08
	.zero		1


	//   ....[8]....
        /*011c*/ 	.word	0x000002d0
        /*0120*/ 	.word	0x000000ff
        /*0124*/ 	.word	0x00000020
        /*0128*/ 	.short	0x0100
        /*012a*/ 	.byte	0x08
	.zero		1


	//   ....[9]....
        /*012c*/ 	.word	0x000002e0
        /*0130*/ 	.word	0x000000ff
        /*0134*/ 	.word	0x000002f0
        /*0138*/ 	.short	0x0100
        /*013a*/ 	.byte	0x08
	.zero		1


	//   ....[10]....
        /*013c*/ 	.word	0x000002f0
        /*0140*/ 	.word	0x000000ff
        /*0144*/ 	.word	0x00000028
        /*0148*/ 	.short	0x0100
        /*014a*/ 	.byte	0x08
	.zero		1


	//   ....[11]....
        /*014c*/ 	.word	0x00000300
        /*0150*/ 	.word	0x000000ff
        /*0154*/ 	.word	0x000002f8
        /*0158*/ 	.short	0x0100
        /*015a*/ 	.byte	0x08
	.zero		1


	//   ....[12]....
        /*015c*/ 	.word	0x00000310
        /*0160*/ 	.word	0x000000ff
        /*0164*/ 	.word	0x00000030
        /*0168*/ 	.short	0x0100
        /*016a*/ 	.byte	0x08
	.zero		1


	//   ....[13]....
        /*016c*/ 	.word	0x00000320
        /*0170*/ 	.word	0x000000ff
        /*0174*/ 	.word	0x00000300
        /*0178*/ 	.short	0x0100
        /*017a*/ 	.byte	0x08
	.zero		1


	//   ....[14]....
        /*017c*/ 	.word	0x00000330
        /*0180*/ 	.word	0x000000ff
        /*0184*/ 	.word	0x00000038
        /*0188*/ 	.short	0x0100
        /*018a*/ 	.byte	0x08
	.zero		1


	//   ....[15]....
        /*018c*/ 	.word	0x00000340
        /*0190*/ 	.word	0x000000ff
        /*0194*/ 	.word	0x00000308
        /*0198*/ 	.short	0x0100
        /*019a*/ 	.byte	0x08
	.zero		1


	//   ....[16]....
        /*019c*/ 	.word	0x00000350
        /*01a0*/ 	.word	0x000000ff
        /*01a4*/ 	.word	0x00000040
        /*01a8*/ 	.short	0x0100
        /*01aa*/ 	.byte	0x08
	.zero		1


	//   ....[17]....
        /*01ac*/ 	.word	0x00000360
        /*01b0*/ 	.word	0x000000ff
        /*01b4*/ 	.word	0x00000310
        /*01b8*/ 	.short	0x0100
        /*01ba*/ 	.byte	0x08
	.zero		1


	//   ....[18]....
        /*01bc*/ 	.word	0x00000370
        /*01c0*/ 	.word	0x000000ff
        /*01c4*/ 	.word	0x00000048
        /*01c8*/ 	.short	0x0100
        /*01ca*/ 	.byte	0x08
	.zero		1


	//   ....[19]....
        /*01cc*/ 	.word	0x00000380
        /*01d0*/ 	.word	0x000000ff
        /*01d4*/ 	.word	0x00000318
        /*01d8*/ 	.short	0x0100
        /*01da*/ 	.byte	0x08
	.zero		1


	//   ....[20]....
        /*01dc*/ 	.word	0x00000390
        /*01e0*/ 	.word	0x000000ff
        /*01e4*/ 	.word	0x00000050
        /*01e8*/ 	.short	0x0100
        /*01ea*/ 	.byte	0x08
	.zero		1


	//   ....[21]....
        /*01ec*/ 	.word	0x000003a0
        /*01f0*/ 	.word	0x000000ff
        /*01f4*/ 	.word	0x00000320
        /*01f8*/ 	.short	0x0100
        /*01fa*/ 	.byte	0x08
	.zero		1


	//   ....[22]....
        /*01fc*/ 	.word	0x000003b0
        /*0200*/ 	.word	0x000000ff
        /*0204*/ 	.word	0x00000058
        /*0208*/ 	.short	0x0100
        /*020a*/ 	.byte	0x08
	.zero		1


	//   ....[23]....
        /*020c*/ 	.word	0x000003c0
        /*0210*/ 	.word	0x000000ff
        /*0214*/ 	.word	0x00000328
        /*0218*/ 	.short	0x0100
        /*021a*/ 	.byte	0x08
	.zero		1


	//   ....[24]....
        /*021c*/ 	.word	0x000003d0
        /*0220*/ 	.word	0x000000ff
        /*0224*/ 	.word	0x00000060
        /*0228*/ 	.short	0x0100
        /*022a*/ 	.byte	0x08
	.zero		1


	//   ....[25]....
        /*022c*/ 	.word	0x000003e0
        /*0230*/ 	.word	0x000000ff
        /*0234*/ 	.word	0x00000330
        /*0238*/ 	.short	0x0100
        /*023a*/ 	.byte	0x08
	.zero		1


	//   ....[26]....
        /*023c*/ 	.word	0x000003f0
        /*0240*/ 	.word	0x000000ff
        /*0244*/ 	.word	0x00000068
        /*0248*/ 	.short	0x0100
        /*024a*/ 	.byte	0x08
	.zero		1


	//   ....[27]....
        /*024c*/ 	.word	0x00000400
        /*0250*/ 	.word	0x000000ff
        /*0254*/ 	.word	0x00000338
        /*0258*/ 	.short	0x0100
        /*025a*/ 	.byte	0x08
	.zero		1


	//   ....[28]....
        /*025c*/ 	.word	0x00000410
        /*0260*/ 	.word	0x000000ff
        /*0264*/ 	.word	0x00000070
        /*0268*/ 	.short	0x0100
        /*026a*/ 	.byte	0x08
	.zero		1


	//   ....[29]....
        /*026c*/ 	.word	0x00000420
        /*0270*/ 	.word	0x000000ff
        /*0274*/ 	.word	0x00000340
        /*0278*/ 	.short	0x0100
        /*027a*/ 	.byte	0x08
	.zero		1


	//   ....[30]....
        /*027c*/ 	.word	0x00000430
        /*0280*/ 	.word	0x000000ff
        /*0284*/ 	.word	0x00000078
        /*0288*/ 	.short	0x0100
        /*028a*/ 	.byte	0x08
	.zero		1


	//   ....[31]....
        /*028c*/ 	.word	0x00000440
        /*0290*/ 	.word	0x000000ff
        /*0294*/ 	.word	0x00000348
        /*0298*/ 	.short	0x0100
        /*029a*/ 	.byte	0x08
	.zero		1


	//   ....[32]....
        /*029c*/ 	.word	0x00000450
        /*02a0*/ 	.word	0x000000ff
        /*02a4*/ 	.word	0x00000080
        /*02a8*/ 	.short	0x0100
        /*02aa*/ 	.byte	0x08
	.zero		1


	//   ....[33]....
        /*02ac*/ 	.word	0x00000460
        /*02b0*/ 	.word	0x000000ff
        /*02b4*/ 	.word	0x00000350
        /*02b8*/ 	.short	0x0100
        /*02ba*/ 	.byte	0x08
	.zero		1


	//   ....[34]....
        /*02bc*/ 	.word	0x00000470
        /*02c0*/ 	.word	0x000000ff
        /*02c4*/ 	.word	0x00000088
        /*02c8*/ 	.short	0x0100
        /*02ca*/ 	.byte	0x08
	.zero		1


	//   ....[35]....
        /*02cc*/ 	.word	0x00000480
        /*02d0*/ 	.word	0x000000ff
        /*02d4*/ 	.word	0x00000358
        /*02d8*/ 	.short	0x0100
        /*02da*/ 	.byte	0x08
	.zero		1


	//   ....[36]....
        /*02dc*/ 	.word	0x00000490
        /*02e0*/ 	.word	0x000000ff
        /*02e4*/ 	.word	0x00000090
        /*02e8*/ 	.short	0x0100
        /*02ea*/ 	.byte	0x08
	.zero		1


	//   ....[37]....
        /*02ec*/ 	.word	0x000004a0
        /*02f0*/ 	.word	0x000000ff
        /*02f4*/ 	.word	0x00000360
        /*02f8*/ 	.short	0x0100
        /*02fa*/ 	.byte	0x08
	.zero		1


	//   ....[38]....
        /*02fc*/ 	.word	0x000004b0
        /*0300*/ 	.word	0x000000ff
        /*0304*/ 	.word	0x00000098
        /*0308*/ 	.short	0x0100
        /*030a*/ 	.byte	0x08
	.zero		1


	//   ....[39]....
        /*030c*/ 	.word	0x000004c0
        /*0310*/ 	.word	0x000000ff
        /*0314*/ 	.word	0x00000368
        /*0318*/ 	.short	0x0100
        /*031a*/ 	.byte	0x08
	.zero		1


	//   ....[40]....
        /*031c*/ 	.word	0x000004d0
        /*0320*/ 	.word	0x000000ff
        /*0324*/ 	.word	0x000000a0
        /*0328*/ 	.short	0x0100
        /*032a*/ 	.byte	0x08
	.zero		1


	//   ....[41]....
        /*032c*/ 	.word	0x000004e0
        /*0330*/ 	.word	0x000000ff
        /*0334*/ 	.word	0x00000370
        /*0338*/ 	.short	0x0100
        /*033a*/ 	.byte	0x08
	.zero		1


	//   ....[42]....
        /*033c*/ 	.word	0x000004f0
        /*0340*/ 	.word	0x000000ff
        /*0344*/ 	.word	0x000000a8
        /*0348*/ 	.short	0x0100
        /*034a*/ 	.byte	0x08
	.zero		1


	//   ....[43]....
        /*034c*/ 	.word	0x00000500
        /*0350*/ 	.word	0x000000ff
        /*0354*/ 	.word	0x00000378
        /*0358*/ 	.short	0x0100
        /*035a*/ 	.byte	0x08
	.zero		1


	//   ....[44]....
        /*035c*/ 	.word	0x00000510
        /*0360*/ 	.word	0x000000ff
        /*0364*/ 	.word	0x000000b0
        /*0368*/ 	.short	0x0100
        /*036a*/ 	.byte	0x08
	.zero		1


	//   ....[45]....
        /*036c*/ 	.word	0x00000520
        /*0370*/ 	.word	0x000000ff
        /*0374*/ 	.word	0x00000380
        /*0378*/ 	.short	0x0100
        /*037a*/ 	.byte	0x08
	.zero		1


	//   ....[46]....
        /*037c*/ 	.word	0x00000530
        /*0380*/ 	.word	0x000000ff
        /*0384*/ 	.word	0x000000b8
        /*0388*/ 	.short	0x0100
        /*038a*/ 	.byte	0x08
	.zero		1


	//   ....[47]....
        /*038c*/ 	.word	0x00000540
        /*0390*/ 	.word	0x000000ff
        /*0394*/ 	.word	0x00000388
        /*0398*/ 	.short	0x0100
        /*039a*/ 	.byte	0x08
	.zero		1


	//   ....[48]....
        /*039c*/ 	.word	0x00000550
        /*03a0*/ 	.word	0x000000ff
        /*03a4*/ 	.word	0x000000c0
        /*03a8*/ 	.short	0x0100
        /*03aa*/ 	.byte	0x08
	.zero		1


	//   ....[49]....
        /*03ac*/ 	.word	0x00000560
        /*03b0*/ 	.word	0x000000ff
        /*03b4*/ 	.word	0x00000390
        /*03b8*/ 	.short	0x0100
        /*03ba*/ 	.byte	0x08
	.zero		1


	//   ....[50]....
        /*03bc*/ 	.word	0x00000570
        /*03c0*/ 	.word	0x000000ff
        /*03c4*/ 	.word	0x000000c8
        /*03c8*/ 	.short	0x0100
        /*03ca*/ 	.byte	0x08
	.zero		1


	//   ....[51]....
        /*03cc*/ 	.word	0x00000580
        /*03d0*/ 	.word	0x000000ff
        /*03d4*/ 	.word	0x00000398
        /*03d8*/ 	.short	0x0100
        /*03da*/ 	.byte	0x08
	.zero		1


	//   ....[52]....
        /*03dc*/ 	.word	0x00000590
        /*03e0*/ 	.word	0x000000ff
        /*03e4*/ 	.word	0x000000d0
        /*03e8*/ 	.short	0x0100
        /*03ea*/ 	.byte	0x08
	.zero		1


	//   ....[53]....
        /*03ec*/ 	.word	0x000005a0
        /*03f0*/ 	.word	0x000000ff
        /*03f4*/ 	.word	0x000003a0
        /*03f8*/ 	.short	0x0100
        /*03fa*/ 	.byte	0x08
	.zero		1


	//   ....[54]....
        /*03fc*/ 	.word	0x000005b0
        /*0400*/ 	.word	0x000000ff
        /*0404*/ 	.word	0x000000d8
        /*0408*/ 	.short	0x0100
        /*040a*/ 	.byte	0x08
	.zero		1


	//   ....[55]....
        /*040c*/ 	.word	0x000005c0
        /*0410*/ 	.word	0x000000ff
        /*0414*/ 	.word	0x000003a8
        /*0418*/ 	.short	0x0100
        /*041a*/ 	.byte	0x08
	.zero		1


	//   ....[56]....
        /*041c*/ 	.word	0x000005d0
        /*0420*/ 	.word	0x000000ff
        /*0424*/ 	.word	0x000000e0
        /*0428*/ 	.short	0x0100
        /*042a*/ 	.byte	0x08
	.zero		1


	//   ....[57]....
        /*042c*/ 	.word	0x000005e0
        /*0430*/ 	.word	0x000000ff
        /*0434*/ 	.word	0x000003b0
        /*0438*/ 	.short	0x0100
        /*043a*/ 	.byte	0x08
	.zero		1


	//   ....[58]....
        /*043c*/ 	.word	0x000005f0
        /*0440*/ 	.word	0x000000ff
        /*0444*/ 	.word	0x000000e8
        /*0448*/ 	.short	0x0100
        /*044a*/ 	.byte	0x08
	.zero		1


	//   ....[59]....
        /*044c*/ 	.word	0x00000600
        /*0450*/ 	.word	0x000000ff
        /*0454*/ 	.word	0x000003b8
        /*0458*/ 	.short	0x0100
        /*045a*/ 	.byte	0x08
	.zero		1


	//   ....[60]....
        /*045c*/ 	.word	0x00000610
        /*0460*/ 	.word	0x000000ff
        /*0464*/ 	.word	0x000000f0
        /*0468*/ 	.short	0x0100
        /*046a*/ 	.byte	0x08
	.zero		1


	//   ....[61]....
        /*046c*/ 	.word	0x00000620
        /*0470*/ 	.word	0x000000ff
        /*0474*/ 	.word	0x000003c0
        /*0478*/ 	.short	0x0100
        /*047a*/ 	.byte	0x08
	.zero		1


	//   ....[62]....
        /*047c*/ 	.word	0x00000630
        /*0480*/ 	.word	0x000000ff
        /*0484*/ 	.word	0x000000f8
        /*0488*/ 	.short	0x0100
        /*048a*/ 	.byte	0x08
	.zero		1


	//   ....[63]....
        /*048c*/ 	.word	0x00000640
        /*0490*/ 	.word	0x000000ff
        /*0494*/ 	.word	0x000003c8
        /*0498*/ 	.short	0x0100
        /*049a*/ 	.byte	0x08
	.zero		1


	//   ....[64]....
        /*049c*/ 	.word	0x00000650
        /*04a0*/ 	.word	0x000000ff
        /*04a4*/ 	.word	0x00000100
        /*04a8*/ 	.short	0x0100
        /*04aa*/ 	.byte	0x08
	.zero		1


	//   ....[65]....
        /*04ac*/ 	.word	0x00000660
        /*04b0*/ 	.word	0x000000ff
        /*04b4*/ 	.word	0x000003d0
        /*04b8*/ 	.short	0x0100
        /*04ba*/ 	.byte	0x08
	.zero		1


	//   ....[66]....
        /*04bc*/ 	.word	0x00000670
        /*04c0*/ 	.word	0x000000ff
        /*04c4*/ 	.word	0x00000108
        /*04c8*/ 	.short	0x0100
        /*04ca*/ 	.byte	0x08
	.zero		1


	//   ....[67]....
        /*04cc*/ 	.word	0x00000680
        /*04d0*/ 	.word	0x000000ff
        /*04d4*/ 	.word	0x000003d8
        /*04d8*/ 	.short	0x0100
        /*04da*/ 	.byte	0x08
	.zero		1


	//   ....[68]....
        /*04dc*/ 	.word	0x00000690
        /*04e0*/ 	.word	0x000000ff
        /*04e4*/ 	.word	0x00000110
        /*04e8*/ 	.short	0x0100
        /*04ea*/ 	.byte	0x08
	.zero		1


	//   ....[69]....
        /*04ec*/ 	.word	0x000006a0
        /*04f0*/ 	.word	0x000000ff
        /*04f4*/ 	.word	0x000003e0
        /*04f8*/ 	.short	0x0100
        /*04fa*/ 	.byte	0x08
	.zero		1


	//   ....[70]....
        /*04fc*/ 	.word	0x000006b0
        /*0500*/ 	.word	0x000000ff
        /*0504*/ 	.word	0x00000118
        /*0508*/ 	.short	0x0100
        /*050a*/ 	.byte	0x08
	.zero		1


	//   ....[71]....
        /*050c*/ 	.word	0x000006c0
        /*0510*/ 	.word	0x000000ff
        /*0514*/ 	.word	0x000003e8
        /*0518*/ 	.short	0x0100
        /*051a*/ 	.byte	0x08
	.zero		1


	//   ....[72]....
        /*051c*/ 	.word	0x000006d0
        /*0520*/ 	.word	0x000000ff
        /*0524*/ 	.word	0x00000120
        /*0528*/ 	.short	0x0100
        /*052a*/ 	.byte	0x08
	.zero		1


	//   ....[73]....
        /*052c*/ 	.word	0x000006e0
        /*0530*/ 	.word	0x000000ff
        /*0534*/ 	.word	0x000003f0
        /*0538*/ 	.short	0x0100
        /*053a*/ 	.byte	0x08
	.zero		1


	//   ....[74]....
        /*053c*/ 	.word	0x000006f0
        /*0540*/ 	.word	0x000000ff
        /*0544*/ 	.word	0x00000128
        /*0548*/ 	.short	0x0100
        /*054a*/ 	.byte	0x08
	.zero		1


	//   ....[75]....
        /*054c*/ 	.word	0x00000700
        /*0550*/ 	.word	0x000000ff
        /*0554*/ 	.word	0x000003f8
        /*0558*/ 	.short	0x0100
        /*055a*/ 	.byte	0x08
	.zero		1


	//   ....[76]....
        /*055c*/ 	.word	0x00000710
        /*0560*/ 	.word	0x000000ff
        /*0564*/ 	.word	0x00000130
        /*0568*/ 	.short	0x0100
        /*056a*/ 	.byte	0x08
	.zero		1


	//   ....[77]....
        /*056c*/ 	.word	0x00000720
        /*0570*/ 	.word	0x000000ff
        /*0574*/ 	.word	0x00000400
        /*0578*/ 	.short	0x0100
        /*057a*/ 	.byte	0x08
	.zero		1


	//   ....[78]....
        /*057c*/ 	.word	0x00000730
        /*0580*/ 	.word	0x000000ff
        /*0584*/ 	.word	0x00000138
        /*0588*/ 	.short	0x0100
        /*058a*/ 	.byte	0x08
	.zero		1


	//   ....[79]....
        /*058c*/ 	.word	0x00000740
        /*0590*/ 	.word	0x000000ff
        /*0594*/ 	.word	0x00000408
        /*0598*/ 	.short	0x0100
        /*059a*/ 	.byte	0x08
	.zero		1


	//   ....[80]....
        /*059c*/ 	.word	0x00000750
        /*05a0*/ 	.word	0x000000ff
        /*05a4*/ 	.word	0x00000140
        /*05a8*/ 	.short	0x0100
        /*05aa*/ 	.byte	0x08
	.zero		1


	//   ....[81]....
        /*05ac*/ 	.word	0x00000760
        /*05b0*/ 	.word	0x000000ff
        /*05b4*/ 	.word	0x00000410
        /*05b8*/ 	.short	0x0100
        /*05ba*/ 	.byte	0x08
	.zero		1


	//   ....[82]....
        /*05bc*/ 	.word	0x00000770
        /*05c0*/ 	.word	0x000000ff
        /*05c4*/ 	.word	0x00000148
        /*05c8*/ 	.short	0x0100
        /*05ca*/ 	.byte	0x08
	.zero		1


	//   ....[83]....
        /*05cc*/ 	.word	0x00000780
        /*05d0*/ 	.word	0x000000ff
        /*05d4*/ 	.word	0x00000418
        /*05d8*/ 	.short	0x0100
        /*05da*/ 	.byte	0x08
	.zero		1


	//   ....[84]....
        /*05dc*/ 	.word	0x00000790
        /*05e0*/ 	.word	0x000000ff
        /*05e4*/ 	.word	0x00000150
        /*05e8*/ 	.short	0x0100
        /*05ea*/ 	.byte	0x08
	.zero		1


	//   ....[85]....
        /*05ec*/ 	.word	0x000007a0
        /*05f0*/ 	.word	0x000000ff
        /*05f4*/ 	.word	0x00000420
        /*05f8*/ 	.short	0x0100
        /*05fa*/ 	.byte	0x08
	.zero		1


	//   ....[86]....
        /*05fc*/ 	.word	0x000007b0
        /*0600*/ 	.word	0x000000ff
        /*0604*/ 	.word	0x00000158
        /*0608*/ 	.short	0x0100
        /*060a*/ 	.byte	0x08
	.zero		1


	//   ....[87]....
        /*060c*/ 	.word	0x000007c0
        /*0610*/ 	.word	0x000000ff
        /*0614*/ 	.word	0x00000428
        /*0618*/ 	.short	0x0100
        /*061a*/ 	.byte	0x08
	.zero		1


	//   ....[88]....
        /*061c*/ 	.word	0x000007d0
        /*0620*/ 	.word	0x000000ff
        /*0624*/ 	.word	0x00000160
        /*0628*/ 	.short	0x0100
        /*062a*/ 	.byte	0x08
	.zero		1


	//   ....[89]....
        /*062c*/ 	.word	0x000007e0
        /*0630*/ 	.word	0x000000ff
        /*0634*/ 	.word	0x00000430
        /*0638*/ 	.short	0x0100
        /*063a*/ 	.byte	0x08
	.zero		1


	//   ....[90]....
        /*063c*/ 	.word	0x000007f0
        /*0640*/ 	.word	0x000000ff
        /*0644*/ 	.word	0x00000168
        /*0648*/ 	.short	0x0100
        /*064a*/ 	.byte	0x08
	.zero		1


	//   ....[91]....
        /*064c*/ 	.word	0x00000800
        /*0650*/ 	.word	0x000000ff
        /*0654*/ 	.word	0x00000438
        /*0658*/ 	.short	0x0100
        /*065a*/ 	.byte	0x08
	.zero		1


	//   ....[92]....
        /*065c*/ 	.word	0x00000810
        /*0660*/ 	.word	0x000000ff
        /*0664*/ 	.word	0x00000170
        /*0668*/ 	.short	0x0100
        /*066a*/ 	.byte	0x08
	.zero		1


	//   ....[93]....
        /*066c*/ 	.word	0x00000820
        /*0670*/ 	.word	0x000000ff
        /*0674*/ 	.word	0x00000440
        /*0678*/ 	.short	0x0100
        /*067a*/ 	.byte	0x08
	.zero		1


	//   ....[94]....
        /*067c*/ 	.word	0x00000830
        /*0680*/ 	.word	0x000000ff
        /*0684*/ 	.word	0x00000178
        /*0688*/ 	.short	0x0100
        /*068a*/ 	.byte	0x08
	.zero		1


	//   ....[95]....
        /*068c*/ 	.word	0x00000840
        /*0690*/ 	.word	0x000000ff
        /*0694*/ 	.word	0x00000448
        /*0698*/ 	.short	0x0100
        /*069a*/ 	.byte	0x08
	.zero		1


	//   ....[96]....
        /*069c*/ 	.word	0x00000850
        /*06a0*/ 	.word	0x000000ff
        /*06a4*/ 	.word	0x00000180
        /*06a8*/ 	.short	0x0100
        /*06aa*/ 	.byte	0x08
	.zero		1


	//   ....[97]....
        /*06ac*/ 	.word	0x00000860
        /*06b0*/ 	.word	0x000000ff
        /*06b4*/ 	.word	0x00000450
        /*06b8*/ 	.short	0x0100
        /*06ba*/ 	.byte	0x08
	.zero		1


	//   ....[98]....
        /*06bc*/ 	.word	0x00000870
        /*06c0*/ 	.word	0x000000ff
        /*06c4*/ 	.word	0x00000188
        /*06c8*/ 	.short	0x0100
        /*06ca*/ 	.byte	0x08
	.zero		1


	//   ....[99]....
        /*06cc*/ 	.word	0x00000880
        /*06d0*/ 	.word	0x000000ff
        /*06d4*/ 	.word	0x00000458
        /*06d8*/ 	.short	0x0100
        /*06da*/ 	.byte	0x08
	.zero		1


	//   ....[100]....
        /*06dc*/ 	.word	0x00000890
        /*06e0*/ 	.word	0x000000ff
        /*06e4*/ 	.word	0x00000190
        /*06e8*/ 	.short	0x0100
        /*06ea*/ 	.byte	0x08
	.zero		1


	//   ....[101]....
        /*06ec*/ 	.word	0x000008a0
        /*06f0*/ 	.word	0x000000ff
        /*06f4*/ 	.word	0x00000460
        /*06f8*/ 	.short	0x0100
        /*06fa*/ 	.byte	0x08
	.zero		1


	//   ....[102]....
        /*06fc*/ 	.word	0x000008b0
        /*0700*/ 	.word	0x000000ff
        /*0704*/ 	.word	0x00000198
        /*0708*/ 	.short	0x0100
        /*070a*/ 	.byte	0x08
	.zero		1


	//   ....[103]....
        /*070c*/ 	.word	0x000008c0
        /*0710*/ 	.word	0x000000ff
        /*0714*/ 	.word	0x00000468
        /*0718*/ 	.short	0x0100
        /*071a*/ 	.byte	0x08
	.zero		1


	//   ....[104]....
        /*071c*/ 	.word	0x000008d0
        /*0720*/ 	.word	0x000000ff
        /*0724*/ 	.word	0x000001a0
        /*0728*/ 	.short	0x0100
        /*072a*/ 	.byte	0x08
	.zero		1


	//   ....[105]....
        /*072c*/ 	.word	0x000008e0
        /*0730*/ 	.word	0x000000ff
        /*0734*/ 	.word	0x00000470
        /*0738*/ 	.short	0x0100
        /*073a*/ 	.byte	0x08
	.zero		1


	//   ....[106]....
        /*073c*/ 	.word	0x000008f0
        /*0740*/ 	.word	0x000000ff
        /*0744*/ 	.word	0x000001a8
        /*0748*/ 	.short	0x0100
        /*074a*/ 	.byte	0x08
	.zero		1


	//   ....[107]....
        /*074c*/ 	.word	0x00000900
        /*0750*/ 	.word	0x000000ff
        /*0754*/ 	.word	0x00000478
        /*0758*/ 	.short	0x0100
        /*075a*/ 	.byte	0x08
	.zero		1


	//   ....[108]....
        /*075c*/ 	.word	0x00000910
        /*0760*/ 	.word	0x000000ff
        /*0764*/ 	.word	0x000001b0
        /*0768*/ 	.short	0x0100
        /*076a*/ 	.byte	0x08
	.zero		1


	//   ....[109]....
        /*076c*/ 	.word	0x00000920
        /*0770*/ 	.word	0x000000ff
        /*0774*/ 	.word	0x00000480
        /*0778*/ 	.short	0x0100
        /*077a*/ 	.byte	0x08
	.zero		1


	//   ....[110]....
        /*077c*/ 	.word	0x00000930
        /*0780*/ 	.word	0x000000ff
        /*0784*/ 	.word	0x000001b8
        /*0788*/ 	.short	0x0100
        /*078a*/ 	.byte	0x08
	.zero		1


	//   ....[111]....
        /*078c*/ 	.word	0x00000940
        /*0790*/ 	.word	0x000000ff
        /*0794*/ 	.word	0x00000488
        /*0798*/ 	.short	0x0100
        /*079a*/ 	.byte	0x08
	.zero		1


	//   ....[112]....
        /*079c*/ 	.word	0x00000950
        /*07a0*/ 	.word	0x000000ff
        /*07a4*/ 	.word	0x000001c0
        /*07a8*/ 	.short	0x0100
        /*07aa*/ 	.byte	0x08
	.zero		1


	//   ....[113]....
        /*07ac*/ 	.word	0x00000960
        /*07b0*/ 	.word	0x000000ff
        /*07b4*/ 	.word	0x00000490
        /*07b8*/ 	.short	0x0100
        /*07ba*/ 	.byte	0x08
	.zero		1


	//   ....[114]....
        /*07bc*/ 	.word	0x00000970
        /*07c0*/ 	.word	0x000000ff
        /*07c4*/ 	.word	0x000001c8
        /*07c8*/ 	.short	0x0100
        /*07ca*/ 	.byte	0x08
	.zero		1


	//   ....[115]....
        /*07cc*/ 	.word	0x00000980
        /*07d0*/ 	.word	0x000000ff
        /*07d4*/ 	.word	0x00000498
        /*07d8*/ 	.short	0x0100
        /*07da*/ 	.byte	0x08
	.zero		1


	//   ....[116]....
        /*07dc*/ 	.word	0x00000990
        /*07e0*/ 	.word	0x000000ff
        /*07e4*/ 	.word	0x000001d0
        /*07e8*/ 	.short	0x0100
        /*07ea*/ 	.byte	0x08
	.zero		1


	//   ....[117]....
        /*07ec*/ 	.word	0x000009a0
        /*07f0*/ 	.word	0x000000ff
        /*07f4*/ 	.word	0x000004a0
        /*07f8*/ 	.short	0x0100
        /*07fa*/ 	.byte	0x08
	.zero		1


	//   ....[118]....
        /*07fc*/ 	.word	0x000009b0
        /*0800*/ 	.word	0x000000ff
        /*0804*/ 	.word	0x000001d8
        /*0808*/ 	.short	0x0100
        /*080a*/ 	.byte	0x08
	.zero		1


	//   ....[119]....
        /*080c*/ 	.word	0x000009c0
        /*0810*/ 	.word	0x000000ff
        /*0814*/ 	.word	0x000004a8
        /*0818*/ 	.short	0x0100
        /*081a*/ 	.byte	0x08
	.zero		1


	//   ....[120]....
        /*081c*/ 	.word	0x000009d0
        /*0820*/ 	.word	0x000000ff
        /*0824*/ 	.word	0x000001e0
        /*0828*/ 	.short	0x0100
        /*082a*/ 	.byte	0x08
	.zero		1


	//   ....[121]....
        /*082c*/ 	.word	0x000009e0
        /*0830*/ 	.word	0x000000ff
        /*0834*/ 	.word	0x000004b0
        /*0838*/ 	.short	0x0100
        /*083a*/ 	.byte	0x08
	.zero		1


	//   ....[122]....
        /*083c*/ 	.word	0x000009f0
        /*0840*/ 	.word	0x000000ff
        /*0844*/ 	.word	0x000001e8
        /*0848*/ 	.short	0x0100
        /*084a*/ 	.byte	0x08
	.zero		1


	//   ....[123]....
        /*084c*/ 	.word	0x00000a00
        /*0850*/ 	.word	0x000000ff
        /*0854*/ 	.word	0x000004b8
        /*0858*/ 	.short	0x0100
        /*085a*/ 	.byte	0x08
	.zero		1


	//   ....[124]....
        /*085c*/ 	.word	0x00000a10
        /*0860*/ 	.word	0x000000ff
        /*0864*/ 	.word	0x000001f0
        /*0868*/ 	.short	0x0100
        /*086a*/ 	.byte	0x08
	.zero		1


	//   ....[125]....
        /*086c*/ 	.word	0x00000a20
        /*0870*/ 	.word	0x000000ff
        /*0874*/ 	.word	0x000004c0
        /*0878*/ 	.short	0x0100
        /*087a*/ 	.byte	0x08
	.zero		1


	//   ....[126]....
        /*087c*/ 	.word	0x00000a30
        /*0880*/ 	.word	0x000000ff
        /*0884*/ 	.word	0x000001f8
        /*0888*/ 	.short	0x0100
        /*088a*/ 	.byte	0x08
	.zero		1


	//   ....[127]....
        /*088c*/ 	.word	0x00000a40
        /*0890*/ 	.word	0x000000ff
        /*0894*/ 	.word	0x000004c8
        /*0898*/ 	.short	0x0100
        /*089a*/ 	.byte	0x08
	.zero		1


	//   ....[128]....
        /*089c*/ 	.word	0x00000a50
        /*08a0*/ 	.word	0x000000ff
        /*08a4*/ 	.word	0x00000200
        /*08a8*/ 	.short	0x0100
        /*08aa*/ 	.byte	0x08
	.zero		1


	//   ....[129]....
        /*08ac*/ 	.word	0x00000a60
        /*08b0*/ 	.word	0x000000ff
        /*08b4*/ 	.word	0x000004d0
        /*08b8*/ 	.short	0x0100
        /*08ba*/ 	.byte	0x08
	.zero		1


	//   ....[130]....
        /*08bc*/ 	.word	0x00000a70
        /*08c0*/ 	.word	0x000000ff
        /*08c4*/ 	.word	0x00000208
        /*08c8*/ 	.short	0x0100
        /*08ca*/ 	.byte	0x08
	.zero		1


	//   ....[131]....
        /*08cc*/ 	.word	0x00000a80
        /*08d0*/ 	.word	0x000000ff
        /*08d4*/ 	.word	0x000004d8
        /*08d8*/ 	.short	0x0100
        /*08da*/ 	.byte	0x08
	.zero		1


	//   ....[132]....
        /*08dc*/ 	.word	0x00000a90
        /*08e0*/ 	.word	0x000000ff
        /*08e4*/ 	.word	0x00000210
        /*08e8*/ 	.short	0x0100
        /*08ea*/ 	.byte	0x08
	.zero		1


	//   ....[133]....
        /*08ec*/ 	.word	0x00000aa0
        /*08f0*/ 	.word	0x000000ff
        /*08f4*/ 	.word	0x000004e0
        /*08f8*/ 	.short	0x0100
        /*08fa*/ 	.byte	0x08
	.zero		1


	//   ....[134]....
        /*08fc*/ 	.word	0x00000ab0
        /*0900*/ 	.word	0x000000ff
        /*0904*/ 	.word	0x00000218
        /*0908*/ 	.short	0x0100
        /*090a*/ 	.byte	0x08
	.zero		1


	//   ....[135]....
        /*090c*/ 	.word	0x00000ac0
        /*0910*/ 	.word	0x000000ff
        /*0914*/ 	.word	0x000004e8
        /*0918*/ 	.short	0x0100
        /*091a*/ 	.byte	0x08
	.zero		1


	//   ....[136]....
        /*091c*/ 	.word	0x00000ad0
        /*0920*/ 	.word	0x000000ff
        /*0924*/ 	.word	0x00000220
        /*0928*/ 	.short	0x0100
        /*092a*/ 	.byte	0x08
	.zero		1


	//   ....[137]....
        /*092c*/ 	.word	0x00000ae0
        /*0930*/ 	.word	0x000000ff
        /*0934*/ 	.word	0x000004f0
        /*0938*/ 	.short	0x0100
        /*093a*/ 	.byte	0x08
	.zero		1


	//   ....[138]....
        /*093c*/ 	.word	0x00000af0
        /*0940*/ 	.word	0x000000ff
        /*0944*/ 	.word	0x00000228
        /*0948*/ 	.short	0x0100
        /*094a*/ 	.byte	0x08
	.zero		1


	//   ....[139]....
        /*094c*/ 	.word	0x00000b00
        /*0950*/ 	.word	0x000000ff
        /*0954*/ 	.word	0x000004f8
        /*0958*/ 	.short	0x0100
        /*095a*/ 	.byte	0x08
	.zero		1


	//   ....[140]....
        /*095c*/ 	.word	0x00000b10
        /*0960*/ 	.word	0x000000ff
        /*0964*/ 	.word	0x00000230
        /*0968*/ 	.short	0x0100
        /*096a*/ 	.byte	0x08
	.zero		1


	//   ....[141]....
        /*096c*/ 	.word	0x00000b20
        /*0970*/ 	.word	0x000000ff
        /*0974*/ 	.word	0x00000500
        /*0978*/ 	.short	0x0100
        /*097a*/ 	.byte	0x08
	.zero		1


	//   ....[142]....
        /*097c*/ 	.word	0x00000b30
        /*0980*/ 	.word	0x000000ff
        /*0984*/ 	.word	0x00000238
        /*0988*/ 	.short	0x0100
        /*098a*/ 	.byte	0x08
	.zero		1


	//   ....[143]....
        /*098c*/ 	.word	0x00000b40
        /*0990*/ 	.word	0x000000ff
        /*0994*/ 	.word	0x00000508
        /*0998*/ 	.short	0x0100
        /*099a*/ 	.byte	0x08
	.zero		1


	//   ....[144]....
        /*099c*/ 	.word	0x00000b50
        /*09a0*/ 	.word	0x000000ff
        /*09a4*/ 	.word	0x00000240
        /*09a8*/ 	.short	0x0100
        /*09aa*/ 	.byte	0x08
	.zero		1


	//   ....[145]....
        /*09ac*/ 	.word	0x00000b60
        /*09b0*/ 	.word	0x000000ff
        /*09b4*/ 	.word	0x00000510
        /*09b8*/ 	.short	0x0100
        /*09ba*/ 	.byte	0x08
	.zero		1


	//   ....[146]....
        /*09bc*/ 	.word	0x00000b70
        /*09c0*/ 	.word	0x000000ff
        /*09c4*/ 	.word	0x00000248
        /*09c8*/ 	.short	0x0100
        /*09ca*/ 	.byte	0x08
	.zero		1


	//   ....[147]....
        /*09cc*/ 	.word	0x00000b80
        /*09d0*/ 	.word	0x000000ff
        /*09d4*/ 	.word	0x00000518
        /*09d8*/ 	.short	0x0100
        /*09da*/ 	.byte	0x08
	.zero		1


	//   ....[148]....
        /*09dc*/ 	.word	0x00000b90
        /*09e0*/ 	.word	0x000000ff
        /*09e4*/ 	.word	0x00000250
        /*09e8*/ 	.short	0x0100
        /*09ea*/ 	.byte	0x08
	.zero		1


	//   ....[149]....
        /*09ec*/ 	.word	0x00000ba0
        /*09f0*/ 	.word	0x000000ff
        /*09f4*/ 	.word	0x00000520
        /*09f8*/ 	.short	0x0100
        /*09fa*/ 	.byte	0x08
	.zero		1


	//   ....[150]....
        /*09fc*/ 	.word	0x00000bb0
        /*0a00*/ 	.word	0x000000ff
        /*0a04*/ 	.word	0x00000258
        /*0a08*/ 	.short	0x0100
        /*0a0a*/ 	.byte	0x08
	.zero		1


	//   ....[151]....
        /*0a0c*/ 	.word	0x00000bc0
        /*0a10*/ 	.word	0x000000ff
        /*0a14*/ 	.word	0x00000528
        /*0a18*/ 	.short	0x0100
        /*0a1a*/ 	.byte	0x08
	.zero		1


	//   ....[152]....
        /*0a1c*/ 	.word	0x00000bd0
        /*0a20*/ 	.word	0x000000ff
        /*0a24*/ 	.word	0x00000260
        /*0a28*/ 	.short	0x0100
        /*0a2a*/ 	.byte	0x08
	.zero		1


	//   ....[153]....
        /*0a2c*/ 	.word	0x00000be0
        /*0a30*/ 	.word	0x000000ff
        /*0a34*/ 	.word	0x00000530
        /*0a38*/ 	.short	0x0100
        /*0a3a*/ 	.byte	0x08
	.zero		1


	//   ....[154]....
        /*0a3c*/ 	.word	0x00000bf0
        /*0a40*/ 	.word	0x000000ff
        /*0a44*/ 	.word	0x00000268
        /*0a48*/ 	.short	0x0100
        /*0a4a*/ 	.byte	0x08
	.zero		1


	//   ....[155]....
        /*0a4c*/ 	.word	0x00000c00
        /*0a50*/ 	.word	0x000000ff
        /*0a54*/ 	.word	0x00000538
        /*0a58*/ 	.short	0x0100
        /*0a5a*/ 	.byte	0x08
	.zero		1


	//   ....[156]....
        /*0a5c*/ 	.word	0x00000c10
        /*0a60*/ 	.word	0x000000ff
        /*0a64*/ 	.word	0x00000270
        /*0a68*/ 	.short	0x0100
        /*0a6a*/ 	.byte	0x08
	.zero		1


	//   ....[157]....
        /*0a6c*/ 	.word	0x00000c20
        /*0a70*/ 	.word	0x000000ff
        /*0a74*/ 	.word	0x00000540
        /*0a78*/ 	.short	0x0100
        /*0a7a*/ 	.byte	0x08
	.zero		1


	//   ....[158]....
        /*0a7c*/ 	.word	0x00000c30
        /*0a80*/ 	.word	0x000000ff
        /*0a84*/ 	.word	0x00000278
        /*0a88*/ 	.short	0x0100
        /*0a8a*/ 	.byte	0x08
	.zero		1


	//   ....[159]....
        /*0a8c*/ 	.word	0x00000c40
        /*0a90*/ 	.word	0x000000ff
        /*0a94*/ 	.word	0x00000548
        /*0a98*/ 	.short	0x0100
        /*0a9a*/ 	.byte	0x08
	.zero		1


	//   ....[160]....
        /*0a9c*/ 	.word	0x00000c50
        /*0aa0*/ 	.word	0x000000ff
        /*0aa4*/ 	.word	0x00000280
        /*0aa8*/ 	.short	0x0100
        /*0aaa*/ 	.byte	0x08
	.zero		1


	//   ....[161]....
        /*0aac*/ 	.word	0x00000c60
        /*0ab0*/ 	.word	0x000000ff
        /*0ab4*/ 	.word	0x00000550
        /*0ab8*/ 	.short	0x0100
        /*0aba*/ 	.byte	0x08
	.zero		1


	//   ....[162]....
        /*0abc*/ 	.word	0x00000c70
        /*0ac0*/ 	.word	0x000000ff
        /*0ac4*/ 	.word	0x00000288
        /*0ac8*/ 	.short	0x0100
        /*0aca*/ 	.byte	0x08
	.zero		1


	//   ....[163]....
        /*0acc*/ 	.word	0x00000c80
        /*0ad0*/ 	.word	0x000000ff
        /*0ad4*/ 	.word	0x00000558
        /*0ad8*/ 	.short	0x0100
        /*0ada*/ 	.byte	0x08
	.zero		1


	//   ....[164]....
        /*0adc*/ 	.word	0x00000c90
        /*0ae0*/ 	.word	0x000000ff
        /*0ae4*/ 	.word	0x00000290
        /*0ae8*/ 	.short	0x0100
        /*0aea*/ 	.byte	0x08
	.zero		1


	//   ....[165]....
        /*0aec*/ 	.word	0x00000ca0
        /*0af0*/ 	.word	0x000000ff
        /*0af4*/ 	.word	0x00000560
        /*0af8*/ 	.short	0x0100
        /*0afa*/ 	.byte	0x08
	.zero		1


	//   ....[166]....
        /*0afc*/ 	.word	0x00000cb0
        /*0b00*/ 	.word	0x000000ff
        /*0b04*/ 	.word	0x00000298
        /*0b08*/ 	.short	0x0100
        /*0b0a*/ 	.byte	0x08
	.zero		1


	//   ....[167]....
        /*0b0c*/ 	.word	0x00000cc0
        /*0b10*/ 	.word	0x000000ff
        /*0b14*/ 	.word	0x00000568
        /*0b18*/ 	.short	0x0100
        /*0b1a*/ 	.byte	0x08
	.zero		1


	//   ....[168]....
        /*0b1c*/ 	.word	0x00000cd0
        /*0b20*/ 	.word	0x000000ff
        /*0b24*/ 	.word	0x000002a0
        /*0b28*/ 	.short	0x0100
        /*0b2a*/ 	.byte	0x08
	.zero		1


	//   ....[169]....
        /*0b2c*/ 	.word	0x00000ce0
        /*0b30*/ 	.word	0x000000ff
        /*0b34*/ 	.word	0x00000570
        /*0b38*/ 	.short	0x0100
        /*0b3a*/ 	.byte	0x08
	.zero		1


	//   ....[170]....
        /*0b3c*/ 	.word	0x00000cf0
        /*0b40*/ 	.word	0x000000ff
        /*0b44*/ 	.word	0x000002a8
        /*0b48*/ 	.short	0x0100
        /*0b4a*/ 	.byte	0x08
	.zero		1


	//   ....[171]....
        /*0b4c*/ 	.word	0x00000d00
        /*0b50*/ 	.word	0x000000ff
        /*0b54*/ 	.word	0x00000578
        /*0b58*/ 	.short	0x0100
        /*0b5a*/ 	.byte	0x08
	.zero		1


	//   ....[172]....
        /*0b5c*/ 	.word	0x00000d10
        /*0b60*/ 	.word	0x000000ff
        /*0b64*/ 	.word	0x000002b0
        /*0b68*/ 	.short	0x0100
        /*0b6a*/ 	.byte	0x08
	.zero		1


	//   ....[173]....
        /*0b6c*/ 	.word	0x00000d20
        /*0b70*/ 	.word	0x000000ff
        /*0b74*/ 	.word	0x00000580
        /*0b78*/ 	.short	0x0100
        /*0b7a*/ 	.byte	0x08
	.zero		1


	//   ....[174]....
        /*0b7c*/ 	.word	0x00000d30
        /*0b80*/ 	.word	0x000000ff
        /*0b84*/ 	.word	0x000002b8
        /*0b88*/ 	.short	0x0100
        /*0b8a*/ 	.byte	0x08
	.zero		1


	//   ....[175]....
        /*0b8c*/ 	.word	0x00000d40
        /*0b90*/ 	.word	0x000000ff
        /*0b94*/ 	.word	0x00000588
        /*0b98*/ 	.short	0x0100
        /*0b9a*/ 	.byte	0x08
	.zero		1


	//   ....[176]....
        /*0b9c*/ 	.word	0x00000d50
        /*0ba0*/ 	.word	0x000000ff
        /*0ba4*/ 	.word	0x000002c0
        /*0ba8*/ 	.short	0x0100
        /*0baa*/ 	.byte	0x08
	.zero		1


	//   ....[177]....
        /*0bac*/ 	.word	0x00000d60
        /*0bb0*/ 	.word	0x000000ff
        /*0bb4*/ 	.word	0x00000590
        /*0bb8*/ 	.short	0x0100
        /*0bba*/ 	.byte	0x08
	.zero		1


	//   ....[178]....
        /*0bbc*/ 	.word	0x00000d70
        /*0bc0*/ 	.word	0x000000ff
        /*0bc4*/ 	.word	0x000002c8
        /*0bc8*/ 	.short	0x0100
        /*0bca*/ 	.byte	0x08
	.zero		1


	//   ....[179]....
        /*0bcc*/ 	.word	0x00000d80
        /*0bd0*/ 	.word	0x000000ff
        /*0bd4*/ 	.word	0x00000598
        /*0bd8*/ 	.short	0x0100
        /*0bda*/ 	.byte	0x08
	.zero		1


	//   ....[180]....
        /*0bdc*/ 	.word	0x00001090
        /*0be0*/ 	.word	0x000000ff
        /*0be4*/ 	.word	0x000005d0
        /*0be8*/ 	.short	0x0100
        /*0bea*/ 	.byte	0x08
	.zero		1


	//   ....[181]....
        /*0bec*/ 	.word	0x00001100
        /*0bf0*/ 	.word	0x000000ff
        /*0bf4*/ 	.word	0x000005d8
        /*0bf8*/ 	.short	0x0100
        /*0bfa*/ 	.byte	0x08
	.zero		1


	//   ....[182]....
        /*0bfc*/ 	.word	0x00001130
        /*0c00*/ 	.word	0x000000ff
        /*0c04*/ 	.word	0x000005b0
        /*0c08*/ 	.short	0x0100
        /*0c0a*/ 	.byte	0x09
	.zero		1


	//   ....[183]....
        /*0c0c*/ 	.word	0x00001140
        /*0c10*/ 	.word	0x000000ff
        /*0c14*/ 	.word	0x000005b8
        /*0c18*/ 	.short	0x0100
        /*0c1a*/ 	.byte	0x09
	.zero		1


	//   ....[184]....
        /*0c1c*/ 	.word	0x00001150
        /*0c20*/ 	.word	0x000000ff
        /*0c24*/ 	.word	0x000005c0
        /*0c28*/ 	.short	0x0100
        /*0c2a*/ 	.byte	0x09
	.zero		1


	//   ....[185]....
        /*0c2c*/ 	.word	0x00001160
        /*0c30*/ 	.word	0x000000ff
        /*0c34*/ 	.word	0x000005c8
        /*0c38*/ 	.short	0x0100
        /*0c3a*/ 	.byte	0x09
	.zero		1


	//   ....[186]....
        /*0c3c*/ 	.word	0x00002090
        /*0c40*/ 	.word	0x000000ff
        /*0c44*/ 	.word	0xfffffff8
        /*0c48*/ 	.short	0x010a
        /*0c4a*/ 	.byte	0x30
	.zero		1


	//   ....[187]....
        /*0c4c*/ 	.word	0x00002250
        /*0c50*/ 	.word	0x00000003
        /*0c54*/ 	.word	0x00000000
        /*0c58*/ 	.short	0x010a
        /*0c5a*/ 	.byte	0x3f
	.zero		1


	//   ....[188]....
        /*0c5c*/ 	.word	0x00002290
        /*0c60*/ 	.word	0x00000003
        /*0c64*/ 	.word	0x00000000
        /*0c68*/ 	.short	0x010a
        /*0c6a*/ 	.byte	0x3f
	.zero		1


	//   ....[189]....
        /*0c6c*/ 	.word	0x00002420
        /*0c70*/ 	.word	0x000000ff
        /*0c74*/ 	.word	0x00000000
        /*0c78*/ 	.short	0x010a
        /*0c7a*/ 	.byte	0x04
	.zero		1


	//   ....[190]....
        /*0c7c*/ 	.word	0x00002460
        /*0c80*/ 	.word	0x000000ff
        /*0c84*/ 	.word	0x00000000
        /*0c88*/ 	.short	0x010a
        /*0c8a*/ 	.byte	0x04
	.zero		1


	//   ....[191]....
        /*0c8c*/ 	.word	0x00002550
        /*0c90*/ 	.word	0x000000ff
        /*0c94*/ 	.word	0x00000000
        /*0c98*/ 	.short	0x0101
        /*0c9a*/ 	.byte	0x04
	.zero		1


	//   ....[192]....
        /*0c9c*/ 	.word	0x00002650
        /*0ca0*/ 	.word	0x00000003
        /*0ca4*/ 	.word	0x00000000
        /*0ca8*/ 	.short	0x0101
        /*0caa*/ 	.byte	0x2d
	.zero		1


	//   ....[193]....
        /*0cac*/ 	.word	0x00002730
        /*0cb0*/ 	.word	0x000000ff
        /*0cb4*/ 	.word	0x00000000
        /*0cb8*/ 	.short	0x0101
        /*0cba*/ 	.byte	0x06
	.zero		1


	//   ....[194]....
        /*0cbc*/ 	.word	0x000027a0
        /*0cc0*/ 	.word	0x000000ff
        /*0cc4*/ 	.word	0x00000008
        /*0cc8*/ 	.short	0x010a
        /*0cca*/ 	.byte	0x30
	.zero		1


	//   ....[195]....
        /*0ccc*/ 	.word	0x00003540
        /*0cd0*/ 	.word	0x00000000
        /*0cd4*/ 	.word	0x00000000
        /*0cd8*/ 	.short	0x0101
        /*0cda*/ 	.byte	0x2d
	.zero		1


	//   ....[196]....
        /*0cdc*/ 	.word	0x00003e00
        /*0ce0*/ 	.word	0x0000000b
        /*0ce4*/ 	.word	0x000002d0
        /*0ce8*/ 	.short	0x010a
        /*0cea*/ 	.byte	0x3f
	.zero		1


	//   ....[197]....
        /*0cec*/ 	.word	0x000041a0
        /*0cf0*/ 	.word	0x0000000a
        /*0cf4*/ 	.word	0x000005d8
        /*0cf8*/ 	.short	0x0101
        /*0cfa*/ 	.byte	0x3f
	.zero		1


	//   ....[198]....
        /*0cfc*/ 	.word	0x00004900
        /*0d00*/ 	.word	0x00000005
        /*0d04*/ 	.word	0x00000000
        /*0d08*/ 	.short	0x010a
        /*0d0a*/ 	.byte	0x3f
	.zero		1


	//   ....[199]....
        /*0d0c*/ 	.word	0x00004980
        /*0d10*/ 	.word	0x00000008
        /*0d14*/ 	.word	0x00000000
        /*0d18*/ 	.short	0x010a
        /*0d1a*/ 	.byte	0x3f
	.zero		1


	//   ....[200]....
        /*0d1c*/ 	.word	0x00004a40
        /*0d20*/ 	.word	0x00000003
        /*0d24*/ 	.word	0xfffffff8
        /*0d28*/ 	.short	0x010a
        /*0d2a*/ 	.byte	0x3f
	.zero		1


	//   ....[201]....
        /*0d2c*/ 	.word	0x00004a90
        /*0d30*/ 	.word	0x00000003
        /*0d34*/ 	.word	0x00000000
        /*0d38*/ 	.short	0x010a
        /*0d3a*/ 	.byte	0x3f
	.zero		1


	//   ....[202]....
        /*0d3c*/ 	.word	0x00004af0
        /*0d40*/ 	.word	0x00000004
        /*0d44*/ 	.word	0x00000000
        /*0d48*/ 	.short	0x010a
        /*0d4a*/ 	.byte	0x3f
	.zero		1


	//   ....[203]....
        /*0d4c*/ 	.word	0x00004b50
        /*0d50*/ 	.word	0x00000003
        /*0d54*/ 	.word	0x00000008
        /*0d58*/ 	.short	0x010a
        /*0d5a*/ 	.byte	0x3f
	.zero		1


	//   ....[204]....
        /*0d5c*/ 	.word	0x00004c20
        /*0d60*/ 	.word	0x0000000b
        /*0d64*/ 	.word	0x000002d0
        /*0d68*/ 	.short	0x010a
        /*0d6a*/ 	.byte	0x3f
	.zero		1


	//   ....[205]....
        /*0d6c*/ 	.word	0x00004cf0
        /*0d70*/ 	.word	0x00000005
        /*0d74*/ 	.word	0x00000000
        /*0d78*/ 	.short	0x010a
        /*0d7a*/ 	.byte	0x3f
	.zero		1


	//   ....[206]....
        /*0d7c*/ 	.word	0x00004d40
        /*0d80*/ 	.word	0x00000008
        /*0d84*/ 	.word	0x00000000
        /*0d88*/ 	.short	0x010a
        /*0d8a*/ 	.byte	0x3f
	.zero		1


	//----- nvinfo : EIATTR_NUM_MBARRIERS
	.align		4
.L_35:
        /*0d8c*/ 	.byte	0x03, 0x38
        /*0d8e*/ 	.short	0x00ba


	//----- nvinfo : EIATTR_EXIT_INSTR_OFFSETS
	.align		4
        /*0d90*/ 	.byte	0x04, 0x1c
        /*0d92*/ 	.short	(.L_37 - .L_36)


	//   ....[0]....
.L_36:
        /*0d94*/ 	.word	0x00001c90


	//   ....[1]....
        /*0d98*/ 	.word	0x00001cf0


	//   ....[2]....
        /*0d9c*/ 	.word	0x00003b20


	//   ....[3]....
        /*0da0*/ 	.word	0x00003b60


	//   ....[4]....
        /*0da4*/ 	.word	0x00004830


	//   ....[5]....
        /*0da8*/ 	.word	0x00004a20


	//----- nvinfo : EIATTR_MAX_THREADS
	.align		4
.L_37:
        /*0dac*/ 	.byte	0x04, 0x05
        /*0dae*/ 	.short	(.L_39 - .L_38)
.L_38:
        /*0db0*/ 	.word	0x00000180
        /*0db4*/ 	.word	0x00000001
        /*0db8*/ 	.word	0x00000001


	//----- nvinfo : EIATTR_CRS_STACK_SIZE
	.align		4
.L_39:
        /*0dbc*/ 	.byte	0x04, 0x1e
        /*0dbe*/ 	.short	(.L_41 - .L_40)
.L_40:
        /*0dc0*/ 	.word	0x00000000


	//----- nvinfo : EIATTR_CBANK_PARAM_SIZE
	.align		4
.L_41:
        /*0dc4*/ 	.byte	0x03, 0x19
        /*0dc6*/ 	.short	0x0470


	//----- nvinfo : EIATTR_PARAM_CBANK
	.align		4
        /*0dc8*/ 	.byte	0x04, 0x0a
        /*0dca*/ 	.short	(.L_43 - .L_42)
	.align		4
.L_42:
        /*0dcc*/ 	.word	index@(.nv.constant0._ZN7cutlass13device_kernelINS_4gemm6kernel13GemmUniversalIN4cute5tupleIJiiiiEEENS1_10collective13CollectiveMmaINS1_34MainloopSm90TmaGmmaWarpSpecializedILi90ENS5_IJNS4_1CILi1EEESB_SB_EEENS1_32KernelTmaWarpSpecializedPingpongEEENS5_IJNSA_ILi64EEENSA_ILi16EEESG_EEENS_10bfloat16_tENS5_IJlSB_lEEESI_SJ_NS4_8TiledMMAINS4_8MMA_AtomIJNS4_4SM904GMMA27MMA_64x16x16_F32BF16BF16_SSILNSN_5MajorE0ELSP_0ELNSN_7ScaleInE1ELSQ_1EEEEEENS4_6LayoutISC_NS5_IJNSA_ILi0EEESU_SU_EEEEENS5_IJNS4_10UnderscoreESX_SX_EEEEENS4_13SM90_TMA_LOADENS4_14ComposedLayoutINS4_7SwizzleILi1ELi4ELi3EEENS4_18smem_ptr_flag_bitsILi16EEENST_INS5_IJNSA_ILi8EEESG_EEENS5_IJSG_SB_EEEEEEEvNS4_8identityES10_S1A_vS1B_EENS_8epilogue10collective6detail29Sm90TmaWarpSpecializedAdapterINS1E_15DefaultEpilogueISI_SJ_SJ_NS1D_6thread17LinearCombinationISI_Li1EffLNS1I_9ScaleType4KindE0ELNS_15FloatRoundStyleE2ESI_EENS1_15EpilogueDefaultEEEEEvvEEEEvNT_6ParamsE)
        /*0dd0*/ 	.short	0x0210
        /*0dd2*/ 	.short	0x0470


	//----- nvinfo : EIATTR_SW_WAR
	.align		4
.L_43:
        /*0dd4*/ 	.byte	0x04, 0x36
        /*0dd6*/ 	.short	(.L_45 - .L_44)
.L_44:
        /*0dd8*/ 	.word	0x00000008
.L_45:


//--------------------- .nv.callgraph             --------------------------
	.section	.nv.callgraph,"",@"SHT_CUDA_CALLGRAPH"
	.align	4
	.sectionentsize	8
	.align		4
        /*0000*/ 	.word	0x00000000
	.align		4
        /*0004*/ 	.word	0xffffffff
	.align		4
        /*0008*/ 	.word	index@(_ZN7cutlass13device_kernelINS_4gemm6kernel13GemmUniversalIN4cute5tupleIJiiiiEEENS1_10collective13CollectiveMmaINS1_34MainloopSm90TmaGmmaWarpSpecializedILi90ENS5_IJNS4_1CILi1EEESB_SB_EEENS1_32KernelTmaWarpSpecializedPingpongEEENS5_IJNSA_ILi64EEENSA_ILi16EEESG_EEENS_10bfloat16_tENS5_IJlSB_lEEESI_SJ_NS4_8TiledMMAINS4_8MMA_AtomIJNS4_4SM904GMMA27MMA_64x16x16_F32BF16BF16_SSILNSN_5MajorE0ELSP_0ELNSN_7ScaleInE1ELSQ_1EEEEEENS4_6LayoutISC_NS5_IJNSA_ILi0EEESU_SU_EEEEENS5_IJNS4_10UnderscoreESX_SX_EEEEENS4_13SM90_TMA_LOADENS4_14ComposedLayoutINS4_7SwizzleILi1ELi4ELi3EEENS4_18smem_ptr_flag_bitsILi16EEENST_INS5_IJNSA_ILi8EEESG_EEENS5_IJSG_SB_EEEEEEEvNS4_8identityES10_S1A_vS1B_EENS_8epilogue10collective6detail29Sm90TmaWarpSpecializedAdapterINS1E_15DefaultEpilogueISI_SJ_SJ_NS1D_6thread17LinearCombinationISI_Li1EffLNS1I_9ScaleType4KindE0ELNS_15FloatRoundStyleE2ESI_EENS1_15EpilogueDefaultEEEEEvvEEEEvNT_6ParamsE)
	.align		4
        /*000c*/ 	.word	index@(__assertfail)
	.align		4
        /*0010*/ 	.word	0x00000000
	.align		4
        /*0014*/ 	.word	0xfffffffe
	.align		4
        /*0018*/ 	.word	0x00000000
	.align		4
        /*001c*/ 	.word	0xfffffffd
	.align		4
        /*0020*/ 	.word	0x00000000
	.align		4
        /*0024*/ 	.word	0xfffffffc


//--------------------- .nv.constant4             --------------------------
	.section	.nv.constant4,"a",@progbits
	.align	8
	.align		8
.nv.constant4:
        /*0000*/ 	.dword	__assertfail
	.align		8
        /*0008*/ 	.dword	__unnamed_1
	.align		8
        /*0010*/ 	.dword	_ZN39_INTERNAL_02579985_4_k_cu_7d92fd5a_51884cuda3std3__45__cpo5beginE
	.align		8
        /*0018*/ 	.dword	_ZN39_INTERNAL_02579985_4_k_cu_7d92fd5a_51884cuda3std3__45__cpo3endE
	.align		8
        /*0020*/ 	.dword	_ZN39_INTERNAL_02579985_4_k_cu_7d92fd5a_51884cuda3std3__45__cpo6cbeginE
	.align		8
        /*0028*/ 	.dword	_ZN39_INTERNAL_02579985_4_k_cu_7d92fd5a_51884cuda3std3__45__cpo4cendE
	.align		8
        /*0030*/ 	.dword	_ZN39_INTERNAL_02579985_4_k_cu_7d92fd5a_51884cuda3std3__441_GLOBAL__N__02579985_4_k_cu_7d92fd5a_51886ignoreE
	.align		8
        /*0038*/ 	.dword	_ZN39_INTERNAL_02579985_4_k_cu_7d92fd5a_51884cuda3std3__419piecewise_constructE
	.align		8
        /*0040*/ 	.dword	_ZN39_INTERNAL_02579985_4_k_cu_7d92fd5a_51884cuda3std3__48in_placeE
	.align		8
        /*0048*/ 	.dword	_ZN39_INTERNAL_02579985_4_k_cu_7d92fd5a_51884cuda3std6ranges3__45__cpo4swapE
	.align		8
        /*0050*/ 	.dword	_ZN39_INTERNAL_02579985_4_k_cu_7d92fd5a_51884cuda3std6ranges3__45__cpo9iter_moveE
	.align		8
        /*0058*/ 	.dword	_ZN39_INTERNAL_02579985_4_k_cu_7d92fd5a_51884cute7productE
	.align		8
        /*0060*/ 	.dword	_ZN39_INTERNAL_02579985_4_k_cu_7d92fd5a_51884cute1_E
	.align		8
        /*0068*/ 	.dword	$str$22
	.align		8
        /*0070*/ 	.dword	$str$23


//--------------------- .text._ZN7cutlass13device_kernelINS_4gemm6kernel13GemmUniversalIN4cute5tupleIJiiiiEEENS1_10collective13CollectiveMmaINS1_34MainloopSm90TmaGmmaWarpSpecializedILi90ENS5_IJNS4_1CILi1EEESB_SB_EEENS1_32KernelTmaWarpSpecializedPingpongEEENS5_IJNSA_ILi64EEENSA_ILi16EEESG_EEENS_10bfloat16_tENS5_IJlSB_lEEESI_SJ_NS4_8TiledMMAINS4_8MMA_AtomIJNS4_4SM904GMMA27MMA_64x16x16_F32BF16BF16_SSILNSN_5MajorE0ELSP_0ELNSN_7ScaleInE1ELSQ_1EEEEEENS4_6LayoutISC_NS5_IJNSA_ILi0EEESU_SU_EEEEENS5_IJNS4_10UnderscoreESX_SX_EEEEENS4_13SM90_TMA_LOADENS4_14ComposedLayoutINS4_7SwizzleILi1ELi4ELi3EEENS4_18smem_ptr_flag_bitsILi16EEENST_INS5_IJNSA_ILi8EEESG_EEENS5_IJSG_SB_EEEEEEEvNS4_8identityES10_S1A_vS1B_EENS_8epilogue10collective6detail29Sm90TmaWarpSpecializedAdapterINS1E_15DefaultEpilogueISI_SJ_SJ_NS1D_6thread17LinearCombinationISI_Li1EffLNS1I_9ScaleType4KindE0ELNS_15FloatRoundStyleE2ESI_EENS1_15EpilogueDefaultEEEEEvvEEEEvNT_6ParamsE --------------------------
	.section	.text._ZN7cutlass13device_kernelINS_4gemm6kernel13GemmUniversalIN4cute5tupleIJiiiiEEENS1_10collective13CollectiveMmaINS1_34MainloopSm90TmaGmmaWarpSpecializedILi90ENS5_IJNS4_1CILi1EEESB_SB_EEENS1_32KernelTmaWarpSpecializedPingpongEEENS5_IJNSA_ILi64EEENSA_ILi16EEESG_EEENS_10bfloat16_tENS5_IJlSB_lEEESI_SJ_NS4_8TiledMMAINS4_8MMA_AtomIJNS4_4SM904GMMA27MMA_64x16x16_F32BF16BF16_SSILNSN_5MajorE0ELSP_0ELNSN_7ScaleInE1ELSQ_1EEEEEENS4_6LayoutISC_NS5_IJNSA_ILi0EEESU_SU_EEEEENS5_IJNS4_10UnderscoreESX_SX_EEEEENS4_13SM90_TMA_LOADENS4_14ComposedLayoutINS4_7SwizzleILi1ELi4ELi3EEENS4_18smem_ptr_flag_bitsILi16EEENST_INS5_IJNSA_ILi8EEESG_EEENS5_IJSG_SB_EEEEEEEvNS4_8identityES10_S1A_vS1B_EENS_8epilogue10collective6detail29Sm90TmaWarpSpecializedAdapterINS1E_15DefaultEpilogueISI_SJ_SJ_NS1D_6thread17LinearCombinationISI_Li1EffLNS1I_9ScaleType4KindE0ELNS_15FloatRoundStyleE2ESI_EENS1_15EpilogueDefaultEEEEEvvEEEEvNT_6ParamsE,"ax",@progbits
	.align	128
.text._ZN7cutlass13device_kernelINS_4gemm6kernel13GemmUniversalIN4cute5tupleIJiiiiEEENS1_10collective13CollectiveMmaINS1_34MainloopSm90TmaGmmaWarpSpecializedILi90ENS5_IJNS4_1CILi1EEESB_SB_EEENS1_32KernelTmaWarpSpecializedPingpongEEENS5_IJNSA_ILi64EEENSA_ILi16EEESG_EEENS_10bfloat16_tENS5_IJlSB_lEEESI_SJ_NS4_8TiledMMAINS4_8MMA_AtomIJNS4_4SM904GMMA27MMA_64x16x16_F32BF16BF16_SSILNSN_5MajorE0ELSP_0ELNSN_7ScaleInE1ELSQ_1EEEEEENS4_6LayoutISC_NS5_IJNSA_ILi0EEESU_SU_EEEEENS5_IJNS4_10UnderscoreESX_SX_EEEEENS4_13SM90_TMA_LOADENS4_14ComposedLayoutINS4_7SwizzleILi1ELi4ELi3EEENS4_18smem_ptr_flag_bitsILi16EEENST_INS5_IJNSA_ILi8EEESG_EEENS5_IJSG_SB_EEEEEEEvNS4_8identityES10_S1A_vS1B_EENS_8epilogue10collective6detail29Sm90TmaWarpSpecializedAdapterINS1E_15DefaultEpilogueISI_SJ_SJ_NS1D_6thread17LinearCombinationISI_Li1EffLNS1I_9ScaleType4KindE0ELNS_15FloatRoundStyleE2ESI_EENS1_15EpilogueDefaultEEEEEvvEEEEvNT_6ParamsE:
        .type           _ZN7cutlass13device_kernelINS_4gemm6kernel13GemmUniversalIN4cute5tupleIJiiiiEEENS1_10collective13CollectiveMmaINS1_34MainloopSm90TmaGmmaWarpSpecializedILi90ENS5_IJNS4_1CILi1EEESB_SB_EEENS1_32KernelTmaWarpSpecializedPingpongEEENS5_IJNSA_ILi64EEENSA_ILi16EEESG_EEENS_10bfloat16_tENS5_IJlSB_lEEESI_SJ_NS4_8TiledMMAINS4_8MMA_AtomIJNS4_4SM904GMMA27MMA_64x16x16_F32BF16BF16_SSILNSN_5MajorE0ELSP_0ELNSN_7ScaleInE1ELSQ_1EEEEEENS4_6LayoutISC_NS5_IJNSA_ILi0EEESU_SU_EEEEENS5_IJNS4_10UnderscoreESX_SX_EEEEENS4_13SM90_TMA_LOADENS4_14ComposedLayoutINS4_7SwizzleILi1ELi4ELi3EEENS4_18smem_ptr_flag_bitsILi16EEENST_INS5_IJNSA_ILi8EEESG_EEENS5_IJSG_SB_EEEEEEEvNS4_8identityES10_S1A_vS1B_EENS_8epilogue10collective6detail29Sm90TmaWarpSpecializedAdapterINS1E_15DefaultEpilogueISI_SJ_SJ_NS1D_6thread17LinearCombinationISI_Li1EffLNS1I_9ScaleType4KindE0ELNS_15FloatRoundStyleE2ESI_EENS1_15EpilogueDefaultEEEEEvvEEEEvNT_6ParamsE,@function
        .size           _ZN7cutlass13device_kernelINS_4gemm6kernel13GemmUniversalIN4cute5tupleIJiiiiEEENS1_10collective13CollectiveMmaINS1_34MainloopSm90TmaGmmaWarpSpecializedILi90ENS5_IJNS4_1CILi1EEESB_SB_EEENS1_32KernelTmaWarpSpecializedPingpongEEENS5_IJNSA_ILi64EEENSA_ILi16EEESG_EEENS_10bfloat16_tENS5_IJlSB_lEEESI_SJ_NS4_8TiledMMAINS4_8MMA_AtomIJNS4_4SM904GMMA27MMA_64x16x16_F32BF16BF16_SSILNSN_5MajorE0ELSP_0ELNSN_7ScaleInE1ELSQ_1EEEEEENS4_6LayoutISC_NS5_IJNSA_ILi0EEESU_SU_EEEEENS5_IJNS4_10UnderscoreESX_SX_EEEEENS4_13SM90_TMA_LOADENS4_14ComposedLayoutINS4_7SwizzleILi1ELi4ELi3EEENS4_18smem_ptr_flag_bitsILi16EEENST_INS5_IJNSA_ILi8EEESG_EEENS5_IJSG_SB_EEEEEEEvNS4_8identityES10_S1A_vS1B_EENS_8epilogue10collective6detail29Sm90TmaWarpSpecializedAdapterINS1E_15DefaultEpilogueISI_SJ_SJ_NS1D_6thread17LinearCombinationISI_Li1EffLNS1I_9ScaleType4KindE0ELNS_15FloatRoundStyleE2ESI_EENS1_15EpilogueDefaultEEEEEvvEEEEvNT_6ParamsE,(.L_x_82 - _ZN7cutlass13device_kernelINS_4gemm6kernel13GemmUniversalIN4cute5tupleIJiiiiEEENS1_10collective13CollectiveMmaINS1_34MainloopSm90TmaGmmaWarpSpecializedILi90ENS5_IJNS4_1CILi1EEESB_SB_EEENS1_32KernelTmaWarpSpecializedPingpongEEENS5_IJNSA_ILi64EEENSA_ILi16EEESG_EEENS_10bfloat16_tENS5_IJlSB_lEEESI_SJ_NS4_8TiledMMAINS4_8MMA_AtomIJNS4_4SM904GMMA27MMA_64x16x16_F32BF16BF16_SSILNSN_5MajorE0ELSP_0ELNSN_7ScaleInE1ELSQ_1EEEEEENS4_6LayoutISC_NS5_IJNSA_ILi0EEESU_SU_EEEEENS5_IJNS4_10UnderscoreESX_SX_EEEEENS4_13SM90_TMA_LOADENS4_14ComposedLayoutINS4_7SwizzleILi1ELi4ELi3EEENS4_18smem_ptr_flag_bitsILi16EEENST_INS5_IJNSA_ILi8EEESG_EEENS5_IJSG_SB_EEEEEEEvNS4_8identityES10_S1A_vS1B_EENS_8epilogue10collective6detail29Sm90TmaWarpSpecializedAdapterINS1E_15DefaultEpilogueISI_SJ_SJ_NS1D_6thread17LinearCombinationISI_Li1EffLNS1I_9ScaleType4KindE0ELNS_15FloatRoundStyleE2ESI_EENS1_15EpilogueDefaultEEEEEvvEEEEvNT_6ParamsE)
        .other          _ZN7cutlass13device_kernelINS_4gemm6kernel13GemmUniversalIN4cute5tupleIJiiiiEEENS1_10collective13CollectiveMmaINS1_34MainloopSm90TmaGmmaWarpSpecializedILi90ENS5_IJNS4_1CILi1EEESB_SB_EEENS1_32KernelTmaWarpSpecializedPingpongEEENS5_IJNSA_ILi64EEENSA_ILi16EEESG_EEENS_10bfloat16_tENS5_IJlSB_lEEESI_SJ_NS4_8TiledMMAINS4_8MMA_AtomIJNS4_4SM904GMMA27MMA_64x16x16_F32BF16BF16_SSILNSN_5MajorE0ELSP_0ELNSN_7ScaleInE1ELSQ_1EEEEEENS4_6LayoutISC_NS5_IJNSA_ILi0EEESU_SU_EEEEENS5_IJNS4_10UnderscoreESX_SX_EEEEENS4_13SM90_TMA_LOADENS4_14ComposedLayoutINS4_7SwizzleILi1ELi4ELi3EEENS4_18smem_ptr_flag_bitsILi16EEENST_INS5_IJNSA_ILi8EEESG_EEENS5_IJSG_SB_EEEEEEEvNS4_8identityES10_S1A_vS1B_EENS_8epilogue10collective6detail29Sm90TmaWarpSpecializedAdapterINS1E_15DefaultEpilogueISI_SJ_SJ_NS1D_6thread17LinearCombinationISI_Li1EffLNS1I_9ScaleType4KindE0ELNS_15FloatRoundStyleE2ESI_EENS1_15EpilogueDefaultEEEEEvvEEEEvNT_6ParamsE,@"STO_CUDA_ENTRY STV_DEFAULT"
_ZN7cutlass13device_kernelINS_4gemm6kernel13GemmUniversalIN4cute5tupleIJiiiiEEENS1_10collective13CollectiveMmaINS1_34MainloopSm90TmaGmmaWarpSpecializedILi90ENS5_IJNS4_1CILi1EEESB_SB_EEENS1_32KernelTmaWarpSpecializedPingpongEEENS5_IJNSA_ILi64EEENSA_ILi16EEESG_EEENS_10bfloat16_tENS5_IJlSB_lEEESI_SJ_NS4_8TiledMMAINS4_8MMA_AtomIJNS4_4SM904GMMA27MMA_64x16x16_F32BF16BF16_SSILNSN_5MajorE0ELSP_0ELNSN_7ScaleInE1ELSQ_1EEEEEENS4_6LayoutISC_NS5_IJNSA_ILi0EEESU_SU_EEEEENS5_IJNS4_10UnderscoreESX_SX_EEEEENS4_13SM90_TMA_LOADENS4_14ComposedLayoutINS4_7SwizzleILi1ELi4ELi3EEENS4_18smem_ptr_flag_bitsILi16EEENST_INS5_IJNSA_ILi8EEESG_EEENS5_IJSG_SB_EEEEEEEvNS4_8identityES10_S1A_vS1B_EENS_8epilogue10collective6detail29Sm90TmaWarpSpecializedAdapterINS1E_15DefaultEpilogueISI_SJ_SJ_NS1D_6thread17LinearCombinationISI_Li1EffLNS1I_9ScaleType4KindE0ELNS_15FloatRoundStyleE2ESI_EENS1_15EpilogueDefaultEEEEEvvEEEEvNT_6ParamsE:
[----:B------:R-:W0:Y:S01]  /*0000*/  LDC R1, c[0x0][0x28] ;  /* 0x00000a00ff017b82 */ /* 0x000e220000000800 */
[----:B------:R-:W1:Y:S01]  /*0010*/  S2R R4, SR_TID.X ;  /* 0x0000000000047919 */ /* 0x000e620000002100 */
[----:B------:R-:W-:Y:S01]  /*0020*/  ELECT P0, URZ, PT ;  /* 0x00000000003f782f */ /* 0x000fe20003800000 */
[----:B------:R-:W-:Y:S01]  /*0030*/  BSSY B0, `(.L_x_0) ;  /* 0x000000f000007945 */ /* 0x000fe20003800000 */
[--C-:B-1----:R-:W-:Y:S02]  /*0040*/  SHF.R.U32.HI R0, RZ, 0x5, R4.reuse ;  /* 0x00000005ff007819 */ /* 0x102fe40000011604 */
[----:B------:R-:W-:-:S03]  /*0050*/  SHF.R.U32.HI R6, RZ, 0x7, R4 ;  /* 0x00000007ff067819 */ /* 0x000fc60000011604 */
[----:B------:R-:W1:Y:S04]  /*0060*/  SHFL.IDX PT, R2, R0, RZ, 0x1f ;  /* 0x00001fff00027589 */ /* 0x000e6800000e0000 */
[----:B------:R2:W3:Y:S01]  /*0070*/  SHFL.IDX PT, R8, R6, RZ, 0x1f ;  /* 0x00001fff06087589 */ /* 0x0004e200000e0000 */
[----:B-1----:R-:W-:-:S13]  /*0080*/  ISETP.NE.OR P0, PT, R2, RZ, !P0 ;  /* 0x000000ff0200720c */ /* 0x002fda0004705670 */
[----:B0-23--:R-:W-:Y:S05]  /*0090*/  @P0 BRA `(.L_x_1) ;  /* 0x0000000000200947 */ /* 0x00dfea0003800000 */
[----:B------:R-:W-:Y:S02]  /*00a0*/  ULDC.64 UR4, c[0x0][0x198] ;  /* 0x0000660000047ab9 */ /* 0x000fe40000000a00 */
[----:B------:R-:W-:Y:S02]  /*00b0*/  UIADD3 UR6, UP0, UR4, 0xf0, URZ ;  /* 0x000000f004067890 */ /* 0x000fe4000ff1e03f */
[----:B------:R-:W-:Y:S02]  /*00c0*/  UIADD3 UR4, UP1, UR4, 0x1f0, URZ ;  /* 0x000001f004047890 */ /* 0x000fe4000ff3e03f */
[----:B------:R-:W-:Y:S02]  /*00d0*/  UIADD3.X UR7, URZ, UR5, URZ, UP0, !UPT ;  /* 0x000000053f077290 */ /* 0x000fe400087fe43f */
[----:B------:R-:W-:-:S07]  /*00e0*/  UIADD3.X UR5, URZ, UR5, URZ, UP1, !UPT ;  /* 0x000000053f057290 */ /* 0x000fce0008ffe43f */
[----:B------:R0:W-:Y:S02]  /*00f0*/  UTMACCTL.PF [UR6] ;  /* 0x00000000060079b9 */ /* 0x0001e40008040000 */
[----:B------:R0:W-:Y:S02]  /*0100*/  UTMACCTL.PF [UR4] ;  /* 0x00000000040079b9 */ /* 0x0001e40008040000 */
[----:B0-----:R-:W-:Y:S01]  /*0110*/  NOP ;  /* 0x0000000000007918 */ /* 0x001fe20000000000 */
.L_x_1:
[----:B------:R-:W-:Y:S05]  /*0120*/  BSYNC B0 ;  /* 0x0000000000007941 */ /* 0x000fea0003800000 */
.L_x_0:
[----:B------:R-:W0:Y:S02]  /*0130*/  SHFL.IDX PT, R3, R0, RZ, 0x1f ;  /* 0x00001fff00037589 */ /* 0x000e2400000e0000 */
[----:B0-----:R-:W-:-:S13]  /*0140*/  ISETP.NE.AND P0, PT, R3, RZ, PT ;  /* 0x000000ff0300720c */ /* 0x001fda0003f05270 */
[----:B------:R-:W-:Y:S05]  /*0150*/  @P0 BRA `(.L_x_2) ;  /* 0x0000000c00140947 */ /* 0x000fea0003800000 */
[----:B------:R-:W-:Y:S01]  /*0160*/  ELECT P0, URZ, PT ;  /* 0x00000000003f782f */ /* 0x000fe20003800000 */
[----:B------:R-:W-:-:S12]  /*0170*/  BSSY B0, `(.L_x_2) ;  /* 0x00000c3000007945 */ /* 0x000fd80003800000 */
[----:B------:R-:W-:Y:S05]  /*0180*/  @!P0 BRA `(.L_x_3) ;  /* 0x0000000c00048947 */ /* 0x000fea0003800000 */
[----:B------:R-:W0:Y:S01]  /*0190*/  S2UR UR8, SR_CgaCtaId ;  /* 0x00000000000879c3 */ /* 0x000e220000008800 */
[----:B------:R-:W-:Y:S01]  /*01a0*/  UMOV UR4, 0x400 ;  /* 0x0000040000047882 */ /* 0x000fe20000000000 */
[----:B------:R-:W-:Y:S01]  /*01b0*/  UMOV UR5, 0x1 ;  /* 0x0000000100057882 */ /* 0x000fe20000000000 */
[----:B------:R-:W-:Y:S02]  /*01c0*/  UMOV UR6, 0x80 ;  /* 0x0000008000067882 */ /* 0x000fe40000000000 */
[----:B------:R-:W-:-:S04]  /*01d0*/  UIADD3 UR6, -UR6, 0x100000, URZ ;  /* 0x0010000006067890 */ /* 0x000fc8000fffe13f */
[----:B------:R-:W-:Y:S02]  /*01e0*/  USHF.L.U32 UR7, UR6, 0xb, URZ ;  /* 0x0000000b06077899 */ /* 0x000fe4000800063f */
[----:B------:R-:W-:Y:S02]  /*01f0*/  USHF.L.U32 UR6, UR6, 0x1, URZ ;  /* 0x0000000106067899 */ /* 0x000fe4000800063f */
[----:B0-----:R-:W-:Y:S02]  /*0200*/  ULEA UR8, UR8, UR4, 0x18 ;  /* 0x0000000408087291 */ /* 0x001fe4000f8ec03f */
[----:B------:R-:W-:-:S04]  /*0210*/  UIADD3 UR4, -UR5, 0x100000, URZ ;  /* 0x0010000005047890 */ /* 0x000fc8000fffe13f */
[----:B------:R-:W-:Y:S02]  /*0220*/  USHF.L.U32 UR5, UR4, 0xb, URZ ;  /* 0x0000000b04057899 */ /* 0x000fe4000800063f */
[----:B------:R-:W-:Y:S01]  /*0230*/  USHF.L.U32 UR4, UR4, 0x1, URZ ;  /* 0x0000000104047899 */ /* 0x000fe2000800063f */
[----:B------:R-:W0:Y:S11]  /*0240*/  FENCE.VIEW.ASYNC.S ;  /* 0x00000000000073c6 */ /* 0x000e360000000000 */
[----:B0-----:R0:W1:Y:S01]  /*0250*/  SYNCS.EXCH.64 URZ, [UR8], UR4 ;  /* 0x00000004083f75b2 */ /* 0x0010620008000100 */
[----:B------:R0:W2:Y:S01]  /*0260*/  SYNCS.EXCH.64 URZ, [UR8+0x2d0], UR6 ;  /* 0x0002d006083f75b2 */ /* 0x0000a20008000100 */
[----:B------:R0:W3:Y:S01]  /*0270*/  SYNCS.EXCH.64 URZ, [UR8+0x8], UR4 ;  /* 0x00000804083f75b2 */ /* 0x0000e20008000100 */
[----:B------:R0:W4:Y:S01]  /*0280*/  SYNCS.EXCH.64 URZ, [UR8+0x2d8], UR6 ;  /* 0x0002d806083f75b2 */ /* 0x0001220008000100 */
[----:B------:R0:W0:Y:S01]  /*0290*/  SYNCS.EXCH.64 URZ, [UR8+0x10], UR4 ;  /* 0x00001004083f75b2 */ /* 0x0000220008000100 */
        /* <DEDUP_REMOVED lines=175> */
[----:B-1234-:R-:W-:Y:S01]  /*0d90*/  NOP ;  /* 0x0000000000007918 */ /* 0x01efe20000000000 */
.L_x_3:
[----:B0-----:R-:W-:Y:S05]  /*0da0*/  BSYNC B0 ;  /* 0x0000000000007941 */ /* 0x001fea0003800000 */
.L_x_2:
[----:B------:R-:W0:Y:S01]  /*0db0*/  SHFL.IDX PT, R5, R0, RZ, 0x1f ;  /* 0x00001fff00057589 */ /* 0x000e2200000e0000 */
[----:B------:R-:W-:Y:S01]  /*0dc0*/  ELECT P0, URZ, PT ;  /* 0x00000000003f782f */ /* 0x000fe20003800000 */
[----:B------:R-:W-:Y:S01]  /*0dd0*/  NOP ;  /* 0x0000000000007918 */ /* 0x000fe20000000000 */
[----:B------:R-:W-:Y:S01]  /*0de0*/  ELECT P1, URZ, PT ;  /* 0x00000000003f782f */ /* 0x000fe20003820000 */
[----:B------:R-:W1:Y:S01]  /*0df0*/  SHFL.IDX PT, R3, R0, RZ, 0x1f ;  /* 0x00001fff00037589 */ /* 0x000e6200000e0000 */
[----:B------:R-:W-:Y:S01]  /*0e00*/  UMOV UR4, 0x20 ;  /* 0x0000002000047882 */ /* 0x000fe20000000000 */
[----:B------:R-:W-:Y:S01]  /*0e10*/  UMOV UR11, 0x80 ;  /* 0x00000080000b7882 */ /* 0x000fe20000000000 */
[----:B------:R-:W-:Y:S01]  /*0e20*/  NOP ;  /* 0x0000000000007918 */ /* 0x000fe20000000000 */
[----:B------:R-:W2:Y:S01]  /*0e30*/  SHFL.IDX PT, R6, R6, RZ, 0x1f ;  /* 0x00001fff06067589 */ /* 0x000ea200000e0000 */
[C---:B------:R-:W-:Y:S01]  /*0e40*/  VIADD R37, R8.reuse, 0xffffffff ;  /* 0xffffffff08257836 */ /* 0x040fe20000000000 */
[----:B------:R-:W-:Y:S01]  /*0e50*/  ULDC.64 UR36, c[0x0][0x208] ;  /* 0x0000820000247ab9 */ /* 0x000fe20000000a00 */
[----:B------:R-:W-:-:S03]  /*0e60*/  ISETP.NE.AND P2, PT, R8, RZ, PT ;  /* 0x000000ff0800720c */ /* 0x000fc60003f45270 */
[----:B------:R-:W-:Y:S02]  /*0e70*/  ISETP.GE.U32.AND P3, PT, R37, 0x2, PT ;  /* 0x000000022500780c */ /* 0x000fe40003f66070 */
[----:B0-----:R-:W-:Y:S02]  /*0e80*/  ISETP.NE.OR P0, PT, R5, RZ, !P0 ;  /* 0x000000ff0500720c */ /* 0x001fe40004705670 */
[----:B-1----:R-:W-:Y:S02]  /*0e90*/  ISETP.NE.OR P1, PT, R3, RZ, !P1 ;  /* 0x000000ff0300720c */ /* 0x002fe40004f25670 */
[----:B------:R-:W-:-:S04]  /*0ea0*/  SHF.R.S32.HI R3, RZ, 0x1f, R2 ;  /* 0x0000001fff037819 */ /* 0x000fc80000011402 */
[----:B------:R-:W-:-:S05]  /*0eb0*/  LEA.HI R3, R3, R2, RZ, 0x2 ;  /* 0x0000000203037211 */ /* 0x000fca00078f10ff */
[----:B------:R-:W-:Y:S01]  /*0ec0*/  VOTEU.ALL UP0, P0 ;  /* 0x00000000003f7886 */ /* 0x000fe20000000000 */
[----:B------:R-:W-:Y:S01]  /*0ed0*/  LOP3.LUT R3, R3, 0xfffffffc, RZ, 0xc0, !PT ;  /* 0xfffffffc03037812 */ /* 0x000fe200078ec0ff */
[----:B------:R-:W-:-:S03]  /*0ee0*/  VOTEU.ALL UP1, P1 ;  /* 0x00000000003f7886 */ /* 0x000fc60000820000 */
[----:B------:R-:W0:Y:S01]  /*0ef0*/  @!UP0 S2UR UR7, SR_CgaCtaId ;  /* 0x00000000000789c3 */ /* 0x000e220000008800 */
[----:B------:R-:W-:Y:S01]  /*0f00*/  @!UP0 UMOV UR6, 0x400 ;  /* 0x0000040000068882 */ /* 0x000fe20000000000 */
[----:B------:R-:W-:-:S04]  /*0f10*/  @!UP0 UIADD3 UR4, -UR4, 0x100000, URZ ;  /* 0x0010000004048890 */ /* 0x000fc8000fffe13f */
[----:B------:R-:W-:Y:S02]  /*0f20*/  @!UP0 USHF.L.U32 UR5, UR4, 0xb, URZ ;  /* 0x0000000b04058899 */ /* 0x000fe4000800063f */
[----:B------:R-:W-:Y:S01]  /*0f30*/  @!UP0 USHF.L.U32 UR4, UR4, 0x1, URZ ;  /* 0x0000000104048899 */ /* 0x000fe2000800063f */
[----:B------:R-:W-:Y:S01]  /*0f40*/  IMAD.IADD R5, R2, 0x1, -R3 ;  /* 0x0000000102057824 */ /* 0x000fe200078e0a03 */
[----:B------:R-:W-:Y:S01]  /*0f50*/  @!UP1 UMOV UR9, 0x400 ;  /* 0x0000040000099882 */ /* 0x000fe20000000000 */
[----:B------:R-:W-:Y:S01]  /*0f60*/  VOTEU.ALL UP2, P1 ;  /* 0x00000000003f7886 */ /* 0x000fe20000840000 */
[----:B------:R-:W-:Y:S01]  /*0f70*/  VOTEU.ALL UP3, P1 ;  /* 0x00000000003f7886 */ /* 0x000fe20000860000 */
[----:B------:R-:W-:Y:S01]  /*0f80*/  VOTEU.ALL UP4, P1 ;  /* 0x00000000003f7886 */ /* 0x000fe20000880000 */
[----:B------:R-:W1:Y:S01]  /*0f90*/  @!UP1 S2UR UR10, SR_CgaCtaId ;  /* 0x00000000000a99c3 */ /* 0x000e620000008800 */
[----:B------:R-:W-:Y:S01]  /*0fa0*/  VOTEU.ALL UP5, P1 ;  /* 0x00000000003f7886 */ /* 0x000fe200008a0000 */
[----:B------:R-:W-:-:S04]  /*0fb0*/  SHF.R.S32.HI R3, RZ, 0x1f, R4 ;  /* 0x0000001fff037819 */ /* 0x000fc80000011404 */
[----:B------:R-:W-:-:S04]  /*0fc0*/  LEA.HI R3, R3, R4, RZ, 0x7 ;  /* 0x0000000403037211 */ /* 0x000fc800078f38ff */
[----:B------:R-:W-:-:S05]  /*0fd0*/  LOP3.LUT R3, R3, 0xffffff80, RZ, 0xc0, !PT ;  /* 0xffffff8003037812 */ /* 0x000fca00078ec0ff */
[----:B------:R-:W-:Y:S01]  /*0fe0*/  IMAD.IADD R3, R4, 0x1, -R3 ;  /* 0x0000000104037824 */ /* 0x000fe200078e0a03 */
[----:B0-----:R-:W-:Y:S02]  /*0ff0*/  @!UP0 ULEA UR8, UR7, UR6, 0x18 ;  /* 0x0000000607088291 */ /* 0x001fe4000f8ec03f */
[----:B------:R-:W-:-:S04]  /*1000*/  @!UP1 UIADD3 UR6, -UR11, 0x100000, URZ ;  /* 0x001000000b069890 */ /* 0x000fc8000fffe13f */
[----:B------:R-:W-:Y:S02]  /*1010*/  @!UP1 USHF.L.U32 UR7, UR6, 0xb, URZ ;  /* 0x0000000b06079899 */ /* 0x000fe4000800063f */
[----:B------:R-:W-:Y:S01]  /*1020*/  @!UP1 USHF.L.U32 UR6, UR6, 0x1, URZ ;  /* 0x0000000106069899 */ /* 0x000fe2000800063f */
[----:B------:R-:W-:Y:S01]  /*1030*/  VOTEU.ALL UP0, P0 ;  /* 0x00000000003f7886 */ /* 0x000fe20000000000 */
[----:B-1----:R-:W-:Y:S01]  /*1040*/  @!UP1 ULEA UR9, UR10, UR9, 0x18 ;  /* 0x000000090a099291 */ /* 0x002fe2000f8ec03f */
[----:B------:R-:W-:Y:S02]  /*1050*/  VOTEU.ALL UP1, P0 ;  /* 0x00000000003f7886 */ /* 0x000fe40000020000 */
[----:B------:R-:W-:Y:S01]  /*1060*/  ULDC.64 UR10, c[0x0][0x598] ;  /* 0x00016600000a7ab9 */ /* 0x000fe20000000a00 */
[----:B------:R-:W-:Y:S01]  /*1070*/  ISETP.NE.AND P0, PT, R5, 0x3, PT ;  /* 0x000000030500780c */ /* 0x000fe20003f05270 */
[----:B------:R-:W0:Y:S02]  /*1080*/  FENCE.VIEW.ASYNC.S ;  /* 0x00000000000073c6 */ /* 0x000e240000000000 */
[----:B0-----:R-:W0:Y:S01]  /*1090*/  @!UP0 SYNCS.EXCH.64 URZ, [UR8+0x5d0], UR4 ;  /* 0x0005d004083f85b2 */ /* 0x001e220008000100 */
[----:B------:R-:W-:-:S02]  /*10a0*/  ISETP.NE.U32.AND P1, PT, RZ, UR10, PT ;  /* 0x0000000aff007c0c */ /* 0x000fc4000bf25070 */
[----:B------:R-:W-:Y:S02]  /*10b0*/  ISETP.EQ.OR P0, PT, R5, RZ, !P0 ;  /* 0x000000ff0500720c */ /* 0x000fe40004702670 */
[----:B------:R-:W-:Y:S02]  /*10c0*/  ISETP.NE.AND.EX P1, PT, RZ, UR11, PT, P1 ;  /* 0x0000000bff007c0c */ /* 0x000fe4000bf25310 */
[----:B------:R-:W-:-:S04]  /*10d0*/  ISETP.EQ.AND P0, PT, R8, RZ, P0 ;  /* 0x000000ff0800720c */ /* 0x000fc80000702270 */
[----:B------:R-:W-:-:S04]  /*10e0*/  SEL R18, RZ, 0x1, !P0 ;  /* 0x00000001ff127807 */ /* 0x000fc80004000000 */
[----:B------:R-:W-:Y:S01]  /*10f0*/  SEL R18, R18, 0x2, P3 ;  /* 0x0000000212127807 */ /* 0x000fe20001800000 */
[----:B------:R2:W0:Y:S01]  /*1100*/  @!UP1 SYNCS.EXCH.64 URZ, [UR8+0x5d8], UR4 ;  /* 0x0005d804083f95b2 */ /* 0x0004220008000100 */
[----:B------:R-:W-:Y:S01]  /*1110*/  NOP ;  /* 0x0000000000007918 */ /* 0x000fe20000000000 */
[----:B--2---:R-:W-:Y:S01]  /*1120*/  R2UR UR8, R6 ;  /* 0x00000000060872ca */ /* 0x004fe200000e0000 */
[----:B------:R1:W0:Y:S01]  /*1130*/  @!UP2 SYNCS.EXCH.64 URZ, [UR9+0x5b0], UR6 ;  /* 0x0005b006093fa5b2 */ /* 0x0002220008000100 */
[----:B------:R1:W0:Y:S01]  /*1140*/  @!UP3 SYNCS.EXCH.64 URZ, [UR9+0x5b8], UR6 ;  /* 0x0005b806093fb5b2 */ /* 0x0002220008000100 */
[----:B------:R1:W0:Y:S01]  /*1150*/  @!UP4 SYNCS.EXCH.64 URZ, [UR9+0x5c0], UR6 ;  /* 0x0005c006093fc5b2 */ /* 0x0002220008000100 */
[----:B------:R1:W0:Y:S01]  /*1160*/  @!UP5 SYNCS.EXCH.64 URZ, [UR9+0x5c8], UR6 ;  /* 0x0005c806093fd5b2 */ /* 0x0002220008000100 */
[----:B------:R-:W-:Y:S01]  /*1170*/  NOP ;  /* 0x0000000000007918 */ /* 0x000fe20000000000 */
[----:B0-----:R-:W-:Y:S06]  /*1180*/  BAR.SYNC.DEFER_BLOCKING 0x0 ;  /* 0x0000000000007b1d */ /* 0x001fec0000010000 */
[----:B-1----:R-:W-:Y:S05]  /*1190*/  @!P1 BRA `(.L_x_4) ;  /* 0x00000000001c9947 */ /* 0x002fea0003800000 */
[----:B------:R-:W0:Y:S02]  /*11a0*/  LDC.64 R6, c[0x0][0x598] ;  /* 0x00016600ff067b82 */ /* 0x000e240000000a00 */
[----:B0-----:R-:W2:Y:S02]  /*11b0*/  LDG.E.64 R6, desc[UR36][R6.64] ;  /* 0x0000002406067981 */ /* 0x001ea4000c1e1b00 */
[----:B--2---:R-:W-:-:S04]  /*11c0*/  ISETP.NE.U32.AND P0, PT, R6, RZ, PT ;  /* 0x000000ff0600720c */ /* 0x004fc80003f05070 */
[----:B------:R-:W-:-:S13]  /*11d0*/  ISETP.NE.AND.EX P0, PT, R7, RZ, PT, P0 ;  /* 0x000000ff0700720c */ /* 0x000fda0003f05300 */
[----:B------:R-:W-:Y:S05]  /*11e0*/  @!P0 BRA `(.L_x_4) ;  /* 0x0000000000088947 */ /* 0x000fea0003800000 */
[----:B------:R1:W5:Y:S01]  /*11f0*/  LD.E R34, desc[UR36][R6.64] ;  /* 0x0000002406227980 */ /* 0x000362000c101900 */
[----:B------:R-:W-:Y:S05]  /*1200*/  BRA `(.L_x_5) ;  /* 0x0000000000247947 */ /* 0x000fea0003800000 */
.L_x_4:
[----:B------:R-:W-:Y:S02]  /*1210*/  ULDC.64 UR4, c[0x0][0x588] ;  /* 0x0001620000047ab9 */ /* 0x000fe40000000a00 */
[----:B------:R-:W-:-:S04]  /*1220*/  ISETP.NE.U32.AND P0, PT, RZ, UR4, PT ;  /* 0x00000004ff007c0c */ /* 0x000fc8000bf05070 */
[----:B------:R-:W-:-:S13]  /*1230*/  ISETP.NE.AND.EX P0, PT, RZ, UR5, PT, P0 ;  /* 0x00000005ff007c0c */ /* 0x000fda000bf05300 */
[----:B------:R-:W-:Y:S05]  /*1240*/  @!P0 BRA `(.L_x_6) ;  /* 0x00000000000c8947 */ /* 0x000fea0003800000 */
[----:B------:R-:W0:Y:S02]  /*1250*/  LDC.64 R34, c[0x0][0x588] ;  /* 0x00016200ff227b82 */ /* 0x000e240000000a00 */
[----:B0-----:R0:W5:Y:S01]  /*1260*/  LDG.E R34, desc[UR36][R34.64] ;  /* 0x0000002422227981 */ /* 0x001162000c1e1900 */
[----:B------:R-:W-:Y:S05]  /*1270*/  BRA `(.L_x_5) ;  /* 0x0000000000087947 */ /* 0x000fea0003800000 */
.L_x_6:
[----:B------:R-:W-:Y:S02]  /*1280*/  ULDC UR4, c[0x0][0x580] ;  /* 0x0001600000047ab9 */ /* 0x000fe40000000800 */
[----:B------:R-:W-:-:S07]  /*1290*/  IMAD.U32 R34, RZ, RZ, UR4 ;  /* 0x00000004ff227e24 */ /* 0x000fce000f8e00ff */
.L_x_5:
[----:B------:R-:W-:Y:S02]  /*12a0*/  ULDC.64 UR4, c[0x0][0x5a0] ;  /* 0x0001680000047ab9 */ /* 0x000fe40000000a00 */
[----:B------:R-:W-:-:S04]  /*12b0*/  ISETP.NE.U32.AND P0, PT, RZ, UR4, PT ;  /* 0x00000004ff007c0c */ /* 0x000fc8000bf05070 */
[----:B------:R-:W-:-:S13]  /*12c0*/  ISETP.NE.AND.EX P0, PT, RZ, UR5, PT, P0 ;  /* 0x00000005ff007c0c */ /* 0x000fda000bf05300 */
[----:B------:R-:W-:Y:S05]  /*12d0*/  @!P0 BRA `(.L_x_7) ;  /* 0x00000000001c8947 */ /* 0x000fea0003800000 */
[----:B-1----:R-:W1:Y:S02]  /*12e0*/  LDC.64 R6, c[0x0][0x5a0] ;  /* 0x00016800ff067b82 */ /* 0x002e640000000a00 */
[----:B-1----:R-:W2:Y:S02]  /*12f0*/  LDG.E.64 R6, desc[UR36][R6.64] ;  /* 0x0000002406067981 */ /* 0x002ea4000c1e1b00 */
[----:B--2---:R-:W-:-:S04]  /*1300*/  ISETP.NE.U32.AND P0, PT, R6, RZ, PT ;  /* 0x000000ff0600720c */ /* 0x004fc80003f05070 */
[----:B------:R-:W-:-:S13]  /*1310*/  ISETP.NE.AND.EX P0, PT, R7, RZ, PT, P0 ;  /* 0x000000ff0700720c */ /* 0x000fda0003f05300 */
[----:B------:R-:W-:Y:S05]  /*1320*/  @!P0 BRA `(.L_x_7) ;  /* 0x0000000000088947 */ /* 0x000fea0003800000 */
[----:B0-----:R2:W5:Y:S01]  /*1330*/  LD.E R35, desc[UR36][R6.64] ;  /* 0x0000002406237980 */ /* 0x001562000c101900 */
[----:B------:R-:W-:Y:S05]  /*1340*/  BRA `(.L_x_8) ;  /* 0x0000000000247947 */ /* 0x000fea0003800000 */
.L_x_7:
[----:B------:R-:W-:Y:S02]  /*1350*/  ULDC.64 UR4, c[0x0][0x590] ;  /* 0x0001640000047ab9 */ /* 0x000fe40000000a00 */
[----:B------:R-:W-:-:S04]  /*1360*/  ISETP.NE.U32.AND P0, PT, RZ, UR4, PT ;  /* 0x00000004ff007c0c */ /* 0x000fc8000bf05070 */
[----:B------:R-:W-:-:S13]  /*1370*/  ISETP.NE.AND.EX P0, PT, RZ, UR5, PT, P0 ;  /* 0x00000005ff007c0c */ /* 0x000fda000bf05300 */
[----:B------:R-:W-:Y:S05]  /*1380*/  @!P0 BRA `(.L_x_9) ;  /* 0x00000000000c8947 */ /* 0x000fea0003800000 */
[----:B-1----:R-:W0:Y:S02]  /*1390*/  LDC.64 R6, c[0x0][0x590] ;  /* 0x00016400ff067b82 */ /* 0x002e240000000a00 */
[----:B0-----:R0:W5:Y:S01]  /*13a0*/  LDG.E R35, desc[UR36][R6.64] ;  /* 0x0000002406237981 */ /* 0x001162000c1e1900 */
[----:B------:R-:W-:Y:S05]  /*13b0*/  BRA `(.L_x_8) ;  /* 0x0000000000087947 */ /* 0x000fea0003800000 */
.L_x_9:
[----:B------:R-:W-:Y:S02]  /*13c0*/  ULDC UR4, c[0x0][0x584] ;  /* 0x0001610000047ab9 */ /* 0x000fe40000000800 */
[----:B0-----:R-:W-:-:S07]  /*13d0*/  IMAD.U32 R35, RZ, RZ, UR4 ;  /* 0x00000004ff237e24 */ /* 0x001fce000f8e00ff */
.L_x_8:
[----:B------:R-:W3:Y:S01]  /*13e0*/  LDC R23, c[0x0][0x65c] ;  /* 0x00019700ff177b82 */ /* 0x000ee20000000800 */
[----:B------:R-:W4:Y:S01]  /*13f0*/  S2R R14, SR_CTAID.Y ;  /* 0x00000000000e7919 */ /* 0x000f220000002600 */
[----:B------:R-:W-:Y:S01]  /*1400*/  ULDC UR6, c[0x0][0x28c] ;  /* 0x0000a30000067ab9 */ /* 0x000fe20000000800 */
[----:B------:R-:W-:Y:S01]  /*1410*/  ISETP.NE.AND P0, PT, R8, 0x2, PT ;  /* 0x000000020800780c */ /* 0x000fe20003f05270 */
[----:B------:R-:W-:Y:S01]  /*1420*/  UIADD3 UR6, UR6, 0xf, URZ ;  /* 0x0000000f06067890 */ /* 0x000fe2000fffe03f */
[----:B012---:R-:W0:Y:S01]  /*1430*/  S2R R6, SR_CTAID.X ;  /* 0x0000000000067919 */ /* 0x007e220000002500 */
[----:B------:R-:W-:Y:S01]  /*1440*/  UMOV UR39, URZ ;  /* 0x0000003f00277c82 */ /* 0x000fe20008000000 */
[----:B------:R-:W-:Y:S01]  /*1450*/  UMOV UR38, URZ ;  /* 0x0000003f00267c82 */ /* 0x000fe20008000000 */
[----:B------:R-:W-:Y:S01]  /*1460*/  USHF.R.S32.HI UR7, URZ, 0x1f, UR6 ;  /* 0x0000001f3f077899 */ /* 0x000fe20008011406 */
[----:B------:R-:W-:-:S03]  /*1470*/  ULDC.64 UR10, c[0x0][0x650] ;  /* 0x00019400000a7ab9 */ /* 0x000fc60000000a00 */
[----:B------:R-:W-:Y:S01]  /*1480*/  ULEA.HI UR7, UR7, UR6, URZ, 0x4 ;  /* 0x0000000607077291 */ /* 0x000fe2000f8f203f */
[----:B---3--:R-:W-:-:S04]  /*1490*/  ISETP.NE.AND P1, PT, R23, 0x1, PT ;  /* 0x000000011700780c */ /* 0x008fc80003f25270 */
[----:B------:R-:W-:-:S09]  /*14a0*/  P2R R0, PR, RZ, 0x2 ;  /* 0x00000002ff007803 */ /* 0x000fd20000000000 */
[----:B------:R-:W0:Y:S01]  /*14b0*/  @P1 LDC R7, c[0x0][0x10] ;  /* 0x00000400ff071b82 */ /* 0x000e220000000800 */
[----:B----4-:R-:W-:Y:S02]  /*14c0*/  @P1 IMAD.MOV.U32 R8, RZ, RZ, R14 ;  /* 0x000000ffff081224 */ /* 0x010fe400078e000e */
[----:B------:R-:W-:Y:S02]  /*14d0*/  @P1 IMAD.MOV.U32 R9, RZ, RZ, RZ ;  /* 0x000000ffff091224 */ /* 0x000fe400078e00ff */
[----:B------:R-:W-:-:S03]  /*14e0*/  @P1 IMAD.MOV.U32 R19, RZ, RZ, RZ ;  /* 0x000000ffff131224 */ /* 0x000fc600078e00ff */
[----:B------:R-:W1:Y:S01]  /*14f0*/  @!P1 LDC R11, c[0x0][0xc] ;  /* 0x00000300ff0b9b82 */ /* 0x000e620000000800 */
[----:B------:R-:W-:Y:S01]  /*1500*/  ULDC UR4, c[0x0][0xc] ;  /* 0x0000030000047ab9 */ /* 0x000fe20000000800 */
[----:B------:R-:W-:Y:S02]  /*1510*/  ULDC UR5, c[0x0][0x10] ;  /* 0x0000040000057ab9 */ /* 0x000fe40000000800 */
[----:B------:R-:W-:-:S04]  /*1520*/  UIMAD.WIDE.U32 UR4, UR4, UR5, URZ ;  /* 0x00000005040472a5 */ /* 0x000fc8000f8e003f */
[----:B------:R-:W2:Y:S01]  /*1530*/  LDC R16, c[0x0][0x14] ;  /* 0x00000500ff107b82 */ /* 0x000ea20000000800 */
[----:B0-----:R-:W-:-:S04]  /*1540*/  @P1 IMAD.WIDE.U32 R8, R6, R7, R8 ;  /* 0x0000000706081225 */ /* 0x001fc800078e0008 */
[----:B------:R-:W-:Y:S02]  /*1550*/  IMAD.MOV.U32 R7, RZ, RZ, RZ ;  /* 0x000000ffff077224 */ /* 0x000fe400078e00ff */
[----:B------:R-:W-:Y:S02]  /*1560*/  @P1 IMAD.IADD R19, R9, 0x1, R19 ;  /* 0x0000000109131824 */ /* 0x000fe400078e0213 */
[----:B------:R-:W-:Y:S02]  /*1570*/  @P1 IMAD.MOV.U32 R22, RZ, RZ, R8 ;  /* 0x000000ffff161224 */ /* 0x000fe400078e0008 */
[----:B-1----:R-:W-:-:S04]  /*1580*/  @!P1 IMAD.WIDE.U32 R8, R11, R14, R6 ;  /* 0x0000000e0b089225 */ /* 0x002fc800078e0006 */
[----:B------:R-:W-:Y:S02]  /*1590*/  @!P1 IMAD.MOV.U32 R22, RZ, RZ, R8 ;  /* 0x000000ffff169224 */ /* 0x000fe400078e0008 */
[C---:B--2---:R-:W-:Y:S02]  /*15a0*/  IMAD R11, R16.reuse, UR5, RZ ;  /* 0x00000005100b7c24 */ /* 0x044fe4000f8e02ff */
[----:B------:R-:W-:Y:S01]  /*15b0*/  IMAD.WIDE.U32 R16, R16, UR4, RZ ;  /* 0x0000000410107c25 */ /* 0x000fe2000f8e00ff */
[----:B------:R-:W-:-:S03]  /*15c0*/  USHF.R.S32.HI UR4, URZ, 0x4, UR7 ;  /* 0x000000043f047899 */ /* 0x000fc60008011407 */
[----:B------:R-:W-:Y:S02]  /*15d0*/  @!P1 IMAD.MOV.U32 R19, RZ, RZ, R9 ;  /* 0x000000ffff139224 */ /* 0x000fe400078e0009 */
[----:B------:R-:W-:Y:S01]  /*15e0*/  IMAD.IADD R0, R17, 0x1, R11 ;  /* 0x0000000111007824 */ /* 0x000fe200078e020b */
[----:B------:R-:W-:Y:S06]  /*15f0*/  @P0 BRA `(.L_x_10) ;  /* 0x0000000000240947 */ /* 0x000fec0003800000 */
[----:B------:R-:W-:Y:S01]  /*1600*/  USHF.R.U32.HI UR6, URZ, 0x1, UR4 ;  /* 0x000000013f067899 */ /* 0x000fe20008011604 */
[----:B------:R-:W-:Y:S01]  /*1610*/  IADD3 R22, P0, R22, R16, RZ ;  /* 0x0000001016167210 */ /* 0x000fe20007f1e0ff */
[----:B------:R-:W-:Y:S02]  /*1620*/  UISETP.GE.U32.AND UP0, UPT, UR4, 0x5a, UPT ;  /* 0x0000005a0400788c */ /* 0x000fe4000bf06070 */
[----:B------:R-:W-:Y:S02]  /*1630*/  UIMAD.WIDE.U32 UR6, UR6, -0x49f49f49, URZ ;  /* 0xb60b60b7060678a5 */ /* 0x000fe4000f8e003f */
[----:B------:R-:W-:Y:S01]  /*1640*/  IMAD.X R19, R0, 0x1, R19, P0 ;  /* 0x0000000100137824 */ /* 0x000fe200000e0613 */
[----:B------:R-:W-:Y:S01]  /*1650*/  UMOV UR38, URZ ;  /* 0x0000003f00267c82 */ /* 0x000fe20008000000 */
[----:B------:R-:W-:-:S04]  /*1660*/  USHF.R.U32.HI UR6, URZ, 0x5, UR7 ;  /* 0x000000053f067899 */ /* 0x000fc80008011607 */
[----:B------:R-:W-:Y:S02]  /*1670*/  UIMAD UR39, UR6, -0x5a, UR4 ;  /* 0xffffffa6062778a4 */ /* 0x000fe4000f8e0204 */
[----:B------:R-:W-:-:S12]  /*1680*/  @UP0 ULOP3.LUT UR38, UR6, 0x1, URZ, 0xc0, !UPT ;  /* 0x0000000106260892 */ /* 0x000fd8000f8ec03f */
.L_x_10:
[----:B------:R-:W-:Y:S01]  /*1690*/  ISETP.GE.U32.AND P0, PT, R22, UR10, PT ;  /* 0x0000000a16007c0c */ /* 0x000fe2000bf06070 */
[----:B------:R-:W-:Y:S01]  /*16a0*/  IMAD.MOV.U32 R32, RZ, RZ, -0x1 ;  /* 0xffffffffff207424 */ /* 0x000fe200078e00ff */
[----:B------:R-:W-:Y:S01]  /*16b0*/  PRMT R8, RZ, 0x7610, R8 ;  /* 0x00007610ff087816 */ /* 0x000fe20000000008 */
[----:B------:R-:W-:Y:S01]  /*16c0*/  IMAD.MOV.U32 R2, RZ, RZ, -0x1 ;  /* 0xffffffffff027424 */ /* 0x000fe200078e00ff */
[----:B------:R-:W-:Y:S01]  /*16d0*/  ISETP.GE.U32.AND.EX P0, PT, R19, UR11, PT, P0 ;  /* 0x0000000b13007c0c */ /* 0x000fe2000bf06100 */
[----:B------:R-:W-:-:S12]  /*16e0*/  IMAD.MOV.U32 R33, RZ, RZ, -0x1 ;  /* 0xffffffffff217424 */ /* 0x000fd800078e00ff */
[----:B------:R-:W-:Y:S05]  /*16f0*/  @P0 BRA `(.L_x_11) ;  /* 0x00000004005c0947 */ /* 0x000fea0003800000 */
[----:B------:R-:W0:Y:S01]  /*1700*/  LDC.64 R20, c[0x0][0x628] ;  /* 0x00018a00ff147b82 */ /* 0x000e220000000a00 */
[----:B------:R-:W-:Y:S02]  /*1710*/  IMAD.MOV.U32 R8, RZ, RZ, R22 ;  /* 0x000000ffff087224 */ /* 0x000fe400078e0016 */
[----:B------:R-:W-:-:S05]  /*1720*/  IMAD.MOV.U32 R9, RZ, RZ, R19 ;  /* 0x000000ffff097224 */ /* 0x000fca00078e0013 */
[----:B------:R-:W1:Y:S08]  /*1730*/  LDC R2, c[0x0][0x630] ;  /* 0x00018c00ff027b82 */ /* 0x000e700000000800 */
[----:B------:R-:W2:Y:S01]  /*1740*/  LDC.64 R24, c[0x0][0x620] ;  /* 0x00018800ff187b82 */ /* 0x000ea20000000a00 */
[----:B0-----:R-:W-:-:S04]  /*1750*/  ISETP.NE.U32.AND P0, PT, R20, RZ, PT ;  /* 0x000000ff1400720c */ /* 0x001fc80003f05070 */
[----:B------:R-:W-:-:S13]  /*1760*/  ISETP.NE.AND.EX P0, PT, R21, RZ, PT, P0 ;  /* 0x000000ff1500720c */ /* 0x000fda0003f05300 */
[----:B-12---:R-:W-:Y:S05]  /*1770*/  @!P0 BRA `(.L_x_12) ;  /* 0x0000000000288947 */ /* 0x006fea0003800000 */
[----:B------:R-:W0:Y:S02]  /*1780*/  LDC R13, c[0x0][0x634] ;  /* 0x00018d00ff0d7b82 */ /* 0x000e240000000800 */
[----:B0-----:R-:W-:-:S05]  /*1790*/  IADD3 R13, P0, R22, R13, RZ ;  /* 0x0000000d160d7210 */ /* 0x001fca0007f1e0ff */
[----:B------:R-:W-:-:S04]  /*17a0*/  IMAD.X R15, RZ, RZ, R19, P0 ;  /* 0x000000ffff0f7224 */ /* 0x000fc800000e0613 */
[----:B------:R-:W-:-:S04]  /*17b0*/  IMAD.WIDE.U32 R8, R15, R20, RZ ;  /* 0x000000140f087225 */ /* 0x000fc800078e00ff */
[----:B------:R-:W-:-:S04]  /*17c0*/  IMAD.WIDE.U32 R10, P0, R13, R21, R8 ;  /* 0x000000150d0a7225 */ /* 0x000fc80007800008 */
[----:B------:R-:W-:-:S04]  /*17d0*/  IMAD.WIDE.U32 R8, R13, R20, RZ ;  /* 0x000000140d087225 */ /* 0x000fc800078e00ff */
[----:B------:R-:W-:Y:S01]  /*17e0*/  IMAD.X R13, RZ, RZ, RZ, P0 ;  /* 0x000000ffff0d7224 */ /* 0x000fe200000e06ff */
[----:B------:R-:W-:Y:S01]  /*17f0*/  IADD3 RZ, P0, R9, R10, RZ ;  /* 0x0000000a09ff7210 */ /* 0x000fe20007f1e0ff */
[----:B------:R-:W-:-:S04]  /*1800*/  IMAD.MOV.U32 R12, RZ, RZ, R11 ;  /* 0x000000ffff0c7224 */ /* 0x000fc800078e000b */
[----:B------:R-:W-:-:S08]  /*1810*/  IMAD.WIDE.U32.X R8, R15, R21, R12, P0 ;  /* 0x000000150f087225 */ /* 0x000fd000000e040c */
.L_x_12:
[-CC-:B------:R-:W-:Y:S01]  /*1820*/  SHF.R.U64 R33, R8, R2.reuse, R9.reuse ;  /* 0x0000000208217219 */ /* 0x180fe20000001209 */
[----:B------:R-:W0:Y:S01]  /*1830*/  LDC R12, c[0x0][0x618] ;  /* 0x00018600ff0c7b82 */ /* 0x000e220000000800 */
[----:B------:R-:W-:Y:S01]  /*1840*/  SHF.R.U32.HI R7, RZ, R2, R9 ;  /* 0x00000002ff077219 */ /* 0x000fe20000011609 */
[----:B------:R-:W-:Y:S01]  /*1850*/  IMAD.MOV.U32 R8, RZ, RZ, R22 ;  /* 0x000000ffff087224 */ /* 0x000fe200078e0016 */
[----:B------:R-:W-:Y:S01]  /*1860*/  IADD3 R11, P0, RZ, -R33, RZ ;  /* 0x80000021ff0b7210 */ /* 0x000fe20007f1e0ff */
[----:B------:R-:W-:Y:S01]  /*1870*/  IMAD.MOV.U32 R9, RZ, RZ, R19 ;  /* 0x000000ffff097224 */ /* 0x000fe200078e0013 */
[----:B------:R-:W-:Y:S01]  /*1880*/  I2FP.F32.U32 R2, R6 ;  /* 0x0000000600027245 */ /* 0x000fe20000201000 */
[----:B------:R-:W-:Y:S02]  /*1890*/  ULDC UR5, c[0x0][0x150] ;  /* 0x0000540000057ab9 */ /* 0x000fe40000000800 */
[----:B------:R-:W1:Y:S01]  /*18a0*/  LDC.64 R28, c[0x0][0x640] ;  /* 0x00019000ff1c7b82 */ /* 0x000e620000000a00 */
[----:B------:R-:W-:-:S02]  /*18b0*/  IMAD.X R13, RZ, RZ, ~R7, P0 ;  /* 0x000000ffff0d7224 */ /* 0x000fc400000e0e07 */
[----:B------:R-:W-:Y:S01]  /*18c0*/  FMUL R2, R2, UR5 ;  /* 0x0000000502027c20 */ /* 0x000fe20008400000 */
[----:B------:R-:W-:Y:S01]  /*18d0*/  IMAD.WIDE.U32 R8, R11, R24, R8 ;  /* 0x000000180b087225 */ /* 0x000fe200078e0008 */
[----:B------:R-:W-:-:S03]  /*18e0*/  ULDC UR5, c[0x0][0x154] ;  /* 0x0000550000057ab9 */ /* 0x000fc60000000800 */
[----:B------:R-:W-:Y:S01]  /*18f0*/  IMAD R10, R13, R24, RZ ;  /* 0x000000180d0a7224 */ /* 0x000fe200078e02ff */
[----:B------:R-:W2:Y:S01]  /*1900*/  LDC R7, c[0x0][0x144] ;  /* 0x00005100ff077b82 */ /* 0x000ea20000000800 */
[----:B------:R-:W3:Y:S02]  /*1910*/  F2I.U32.TRUNC.NTZ R2, R2 ;  /* 0x0000000200027305 */ /* 0x000ee4000020f000 */
[----:B------:R-:W-:-:S04]  /*1920*/  IMAD R11, R11, R25, R10 ;  /* 0x000000190b0b7224 */ /* 0x000fc800078e020a */
[----:B------:R-:W-:Y:S01]  /*1930*/  IMAD.IADD R9, R9, 0x1, R11 ;  /* 0x0000000109097824 */ /* 0x000fe200078e020b */
[----:B------:R-:W4:Y:S01]  /*1940*/  LDC R24, c[0x0][0x608] ;  /* 0x00018200ff187b82 */ /* 0x000f220000000800 */
[----:B------:R-:W-:-:S03]  /*1950*/  IMAD.MOV.U32 R11, RZ, RZ, -0x1 ;  /* 0xffffffffff0b7424 */ /* 0x000fc600078e00ff */
[--C-:B0-----:R-:W-:Y:S02]  /*1960*/  SHF.R.U64 R20, R8, R12, R9.reuse ;  /* 0x0000000c08147219 */ /* 0x101fe40000001209 */
[----:B------:R-:W-:Y:S02]  /*1970*/  I2FP.F32.U32 R8, R14 ;  /* 0x0000000e00087245 */ /* 0x000fe40000201000 */
[----:B------:R-:W0:Y:S01]  /*1980*/  LDC R26, c[0x0][0x658] ;  /* 0x00019600ff1a7b82 */ /* 0x000e220000000800 */
[----:B-1----:R-:W-:Y:S01]  /*1990*/  ISETP.NE.U32.AND P0, PT, R28, RZ, PT ;  /* 0x000000ff1c00720c */ /* 0x002fe20003f05070 */
[----:B---3--:R-:W-:Y:S02]  /*19a0*/  IMAD.MOV R10, RZ, RZ, -R2 ;  /* 0x000000ffff0a7224 */ /* 0x008fe400078e0a02 */
[----:B------:R-:W-:Y:S01]  /*19b0*/  FMUL R8, R8, UR5 ;  /* 0x0000000508087c20 */ /* 0x000fe20008400000 */
[----:B------:R-:W-:Y:S02]  /*19c0*/  SHF.R.U32.HI R9, RZ, R12, R9 ;  /* 0x0000000cff097219 */ /* 0x000fe40000011609 */
[----:B------:R-:W-:Y:S01]  /*19d0*/  ISETP.NE.AND.EX P0, PT, R29, RZ, PT, P0 ;  /* 0x000000ff1d00720c */ /* 0x000fe20003f05300 */
[----:B------:R1:W3:Y:S01]  /*19e0*/  F2I.U32.TRUNC.NTZ R15, R8 ;  /* 0x00000008000f7305 */ /* 0x0002e2000020f000 */
[----:B------:R-:W1:Y:S01]  /*19f0*/  LDC R21, c[0x0][0x148] ;  /* 0x00005200ff157b82 */ /* 0x000e620000000800 */
[----:B--2---:R-:W-:-:S07]  /*1a00*/  IMAD R2, R7, R10, R6 ;  /* 0x0000000a07027224 */ /* 0x004fce00078e0206 */
[----:B------:R-:W2:Y:S01]  /*1a10*/  LDC R27, c[0x0][0x600] ;  /* 0x00018000ff1b7b82 */ /* 0x000ea20000000800 */
[-CC-:B----4-:R-:W-:Y:S02]  /*1a20*/  SHF.R.U64 R36, R20, R24.reuse, R9.reuse ;  /* 0x0000001814247219 */ /* 0x190fe40000001209 */
[----:B------:R-:W-:Y:S01]  /*1a30*/  SHF.R.U32.HI R7, RZ, R24, R9 ;  /* 0x00000018ff077219 */ /* 0x000fe20000011609 */
[----:B------:R-:W-:-:S04]  /*1a40*/  IMAD.MOV.U32 R9, RZ, RZ, 0x1 ;  /* 0x00000001ff097424 */ /* 0x000fc800078e00ff */
[----:B------:R-:W4:Y:S01]  /*1a50*/  LDC R30, c[0x0][0x648] ;  /* 0x00019200ff1e7b82 */ /* 0x000f220000000800 */
[-C--:B0-----:R-:W-:Y:S02]  /*1a60*/  SHF.L.U32 R6, R11, R26.reuse, RZ ;  /* 0x0000001a0b067219 */ /* 0x081fe400000006ff */
[--C-:B------:R-:W-:Y:S02]  /*1a70*/  SHF.R.U64 R24, R36, R26, R7.reuse ;  /* 0x0000001a24187219 */ /* 0x100fe40000001207 */
[----:B------:R-:W-:Y:S02]  /*1a80*/  LOP3.LUT R13, RZ, R6, RZ, 0x33, !PT ;  /* 0x00000006ff0d7212 */ /* 0x000fe400078e33ff */
[-C--:B------:R-:W-:Y:S01]  /*1a90*/  SHF.R.U32.HI R7, RZ, R26.reuse, R7 ;  /* 0x0000001aff077219 */ /* 0x080fe20000011607 */
[----:B------:R-:W0:Y:S01]  /*1aa0*/  LDC R31, c[0x0][0x638] ;  /* 0x00018e00ff1f7b82 */ /* 0x000e220000000800 */
[----:B------:R-:W-:Y:S01]  /*1ab0*/  SHF.L.U32 R12, R9, R26, RZ ;  /* 0x0000001a090c7219 */ /* 0x000fe200000006ff */
[----:B------:R-:W-:-:S06]  /*1ac0*/  IMAD.MOV.U32 R6, RZ, RZ, R24 ;  /* 0x000000ffff067224 */ /* 0x000fcc00078e0018 */
[----:B------:R-:W0:Y:S01]  /*1ad0*/  LDC R32, c[0x0][0x610] ;  /* 0x00018400ff207b82 */ /* 0x000e220000000800 */
[----:B-1-3--:R-:W-:Y:S05]  /*1ae0*/  @!P0 BRA `(.L_x_13) ;  /* 0x0000000000288947 */ /* 0x00afea0003800000 */
[----:B------:R-:W1:Y:S02]  /*1af0*/  LDC R11, c[0x0][0x64c] ;  /* 0x00019300ff0b7b82 */ /* 0x000e640000000800 */
[----:B-1----:R-:W-:-:S05]  /*1b00*/  IADD3 R11, P0, R24, R11, RZ ;  /* 0x0000000b180b7210 */ /* 0x002fca0007f1e0ff */
        /* <DEDUP_REMOVED lines=8> */
.L_x_13:
[----:B----4-:R-:W-:Y:S01]  /*1b90*/  SHF.R.U64 R6, R6, R30, R7 ;  /* 0x0000001e06067219 */ /* 0x010fe20000001207 */
[----:B--2---:R-:W-:Y:S01]  /*1ba0*/  VIADD R7, R27, 0xffffffff ;  /* 0xffffffff1b077836 */ /* 0x004fe20000000000 */
[----:B------:R-:W-:Y:S01]  /*1bb0*/  LOP3.LUT R13, R36, R13, RZ, 0xc0, !PT ;  /* 0x0000000d240d7212 */ /* 0x000fe200078ec0ff */
[----:B------:R-:W-:Y:S02]  /*1bc0*/  IMAD.MOV R15, RZ, RZ, -R15 ;  /* 0x000000ffff0f7224 */ /* 0x000fe400078e0a0f */
[----:B------:R-:W-:Y:S01]  /*1bd0*/  IMAD.MOV R8, RZ, RZ, -R6 ;  /* 0x000000ffff087224 */ /* 0x000fe200078e0a06 */
[----:B------:R-:W-:Y:S01]  /*1be0*/  LOP3.LUT R7, R20, R7, RZ, 0xc0, !PT ;  /* 0x0000000714077212 */ /* 0x000fe200078ec0ff */
[----:B------:R-:W-:Y:S02]  /*1bf0*/  IMAD R13, R12, R6, R13 ;  /* 0x000000060c0d7224 */ /* 0x000fe400078e020d */
[----:B------:R-:W-:Y:S02]  /*1c00*/  @P1 IMAD R2, R21, R15, R14 ;  /* 0x0000000f15021224 */ /* 0x000fe400078e020e */
[----:B0-----:R-:W-:-:S02]  /*1c10*/  IMAD R6, R8, R31, R24 ;  /* 0x0000001f08067224 */ /* 0x001fc400078e0218 */
[----:B------:R-:W-:Y:S02]  /*1c20*/  IMAD R32, R13, R32, R2 ;  /* 0x000000200d207224 */ /* 0x000fe400078e0202 */
[----:B------:R-:W-:Y:S02]  /*1c30*/  IMAD R7, R6, R27, R7 ;  /* 0x0000001b06077224 */ /* 0x000fe400078e0207 */
[----:B------:R-:W-:-:S03]  /*1c40*/  IMAD.MOV.U32 R8, RZ, RZ, 0x1 ;  /* 0x00000001ff087424 */ /* 0x000fc600078e00ff */
[----:B------:R-:W-:Y:S02]  /*1c50*/  SEL R2, R7, R32, !P1 ;  /* 0x0000002007027207 */ /* 0x000fe40004800000 */
[----:B------:R-:W-:-:S07]  /*1c60*/  SEL R32, R32, R7, !P1 ;  /* 0x0000000720207207 */ /* 0x000fce0004800000 */
.L_x_11:
[----:B------:R-:W-:Y:S05]  /*1c70*/  @!P2 BRA `(.L_x_14) ;  /* 0x0000001c00b0a947 */ /* 0x000fea0003800000 */
[----:B------:R-:W-:-:S13]  /*1c80*/  ISETP.GT.U32.AND P0, PT, R37, 0x1, PT ;  /* 0x000000012500780c */ /* 0x000fda0003f04070 */
[----:B------:R-:W-:Y:S05]  /*1c90*/  @P0 EXIT ;  /* 0x000000000000094d */ /* 0x000fea0003800000 */
.L_x_15:
[----:B------:R-:W-:-:S08]  /*1ca0*/  NOP ;  /* 0x0000000000007918 */ /* 0x000fd00000000000 */
[----:B------:R-:W0:Y:S02]  /*1cb0*/  USETMAXREG.TRY_ALLOC.CTAPOOL UP0, 0xe8 ;  /* 0x000000e8000079c8 */ /* 0x000e240008000600 */
[----:B0-----:R-:W-:-:S13]  /*1cc0*/  PLOP3.LUT P0, PT, PT, PT, UP0, 0x80, 0x0 ;  /* 0x000000000000781c */ /* 0x001fda0003f0f008 */
[----:B------:R-:W-:Y:S05]  /*1cd0*/  @!P0 BRA `(.L_x_15) ;  /* 0xfffffffc00f08947 */ /* 0x000fea000383ffff */
[----:B------:R-:W-:-:S13]  /*1ce0*/  LOP3.LUT P0, RZ, R8, 0xff, RZ, 0xc0, !PT ;  /* 0x000000ff08ff7812 */ /* 0x000fda000780c0ff */
[----:B------:R-:W-:Y:S05]  /*1cf0*/  @!P0 EXIT ;  /* 0x000000000000894d */ /* 0x000fea0003800000 */
[----:B------:R-:W-:Y:S01]  /*1d00*/  SHF.R.S32.HI R4, RZ, 0x1f, R3 ;  /* 0x0000001fff047819 */ /* 0x000fe20000011403 */
[----:B------:R-:W0:Y:S01]  /*1d10*/  S2UR UR5, SR_CgaCtaId ;  /* 0x00000000000579c3 */ /* 0x000e220000008800 */
[----:B------:R-:W-:Y:S01]  /*1d20*/  UMOV UR40, 0x400 ;  /* 0x0000040000287882 */ /* 0x000fe20000000000 */
[----:B------:R-:W-:Y:S01]  /*1d30*/  UISETP.LT.AND UP0, UPT, UR4, 0x1, UPT ;  /* 0x000000010400788c */ /* 0x000fe2000bf01270 */
[CC--:B------:R-:W-:Y:S01]  /*1d40*/  LEA.HI R5, R4.reuse, R3.reuse, RZ, 0x2 ;  /* 0x0000000304057211 */ /* 0x0c0fe200078f10ff */
[----:B------:R-:W-:Y:S01]  /*1d50*/  UIADD3 UR6, UR8, -0x1, URZ ;  /* 0xffffffff08067890 */ /* 0x000fe2000fffe03f */
[----:B------:R-:W-:Y:S01]  /*1d60*/  LEA.HI R6, R4, R3, RZ, 0x5 ;  /* 0x0000000304067211 */ /* 0x000fe200078f28ff */
[----:B------:R-:W-:Y:S01]  /*1d70*/  USEL UR41, UR4, 0x1, UP0 ;  /* 0x0000000104297887 */ /* 0x000fe20008000000 */
[--C-:B------:R-:W-:Y:S01]  /*1d80*/  SHF.R.S32.HI R36, RZ, 0x2, R5.reuse ;  /* 0x00000002ff247819 */ /* 0x100fe20000011405 */
[----:B------:R-:W1:Y:S01]  /*1d90*/  LDC R40, c[0x0][0x658] ;  /* 0x00019600ff287b82 */ /* 0x000e620000000800 */
[----:B------:R-:W-:Y:S01]  /*1da0*/  SHF.R.S32.HI R7, RZ, 0x1f, R5 ;  /* 0x0000001fff077819 */ /* 0x000fe20000011405 */
[----:B------:R-:W-:Y:S01]  /*1db0*/  UISETP.NE.AND UP0, UPT, UR6, URZ, UPT ;  /* 0x0000003f0600728c */ /* 0x000fe2000bf05270 */
[----:B------:R-:W-:Y:S01]  /*1dc0*/  LOP3.LUT R4, R5, 0xfffffffc, RZ, 0xc0, !PT ;  /* 0xfffffffc05047812 */ /* 0x000fe200078ec0ff */
[----:B------:R-:W-:Y:S01]  /*1dd0*/  ULDC UR10, c[0x0][0x284] ;  /* 0x0000a100000a7ab9 */ /* 0x000fe20000000800 */
[----:B------:R-:W-:Y:S01]  /*1de0*/  LEA.HI R7, R7, R36, RZ, 0x3 ;  /* 0x0000002407077211 */ /* 0x000fe200078f18ff */
[----:B------:R-:W-:Y:S01]  /*1df0*/  USEL UR9, URZ, 0x1, UP0 ;  /* 0x000000013f097887 */ /* 0x000fe20008000000 */
[----:B------:R-:W-:Y:S01]  /*1e00*/  SHF.R.S32.HI R5, RZ, 0x5, R6 ;  /* 0x00000005ff057819 */ /* 0x000fe20000011406 */
[----:B------:R-:W2:Y:S01]  /*1e10*/  LDC.64 R42, c[0x0][0x5c8] ;  /* 0x00017200ff2a7b82 */ /* 0x000ea20000000a00 */
[----:B------:R-:W-:Y:S01]  /*1e20*/  LOP3.LUT R7, R7, 0xfffffff8, RZ, 0xc0, !PT ;  /* 0xfffffff807077812 */ /* 0x000fe200078ec0ff */
[----:B------:R-:W-:Y:S01]  /*1e30*/  IMAD.IADD R4, R3, 0x1, -R4 ;  /* 0x0000000103047824 */ /* 0x000fe200078e0a04 */
[----:B------:R-:W-:Y:S01]  /*1e40*/  SHF.L.U64.HI R44, R16, 0x1, R0 ;  /* 0x00000001102c7819 */ /* 0x000fe20000010200 */
[----:B------:R-:W-:Y:S01]  /*1e50*/  IMAD.MOV.U32 R3, RZ, RZ, -0x1 ;  /* 0xffffffffff037424 */ /* 0x000fe200078e00ff */
[----:B------:R-:W-:Y:S01]  /*1e60*/  LOP3.LUT R46, R18, 0x1, RZ, 0xfc, !PT ;  /* 0x00000001122e7812 */ /* 0x000fe200078efcff */
[----:B------:R-:W-:Y:S01]  /*1e70*/  IMAD.IADD R36, R36, 0x1, -R7 ;  /* 0x0000000124247824 */ /* 0x000fe200078e0a07 */
[----:B------:R-:W-:Y:S01]  /*1e80*/  USHF.L.U32 UR46, UR4, 0x1, URZ ;  /* 0x00000001042e7899 */ /* 0x000fe2000800063f */
[----:B------:R-:W3:Y:S01]  /*1e90*/  LDC R7, c[0x0][0x288] ;  /* 0x0000a200ff077b82 */ /* 0x000ee20000000800 */
[----:B0-----:R-:W-:Y:S01]  /*1ea0*/  ULEA UR40, UR5, UR40, 0x18 ;  /* 0x0000002805287291 */ /* 0x001fe2000f8ec03f */
[C-C-:B------:R-:W-:Y:S01]  /*1eb0*/  IMAD R47, R5.reuse, -0x10, -R36.reuse ;  /* 0xfffffff0052f7824 */ /* 0x140fe200078e0a24 */
[--C-:B------:R-:W-:Y:S01]  /*1ec0*/  SHF.R.S32.HI R37, RZ, 0x1f, R36.reuse ;  /* 0x0000001fff257819 */ /* 0x100fe20000011424 */
[----:B------:R-:W-:Y:S01]  /*1ed0*/  USHF.L.U32 UR5, UR6, 0x3, URZ ;  /* 0x0000000306057899 */ /* 0x000fe2000800063f */
[----:B------:R-:W-:Y:S01]  /*1ee0*/  IMAD.SHL.U32 R38, R4, 0x2, RZ ;  /* 0x0000000204267824 */ /* 0x000fe200078e00ff */
[----:B------:R-:W-:Y:S01]  /*1ef0*/  UIADD3 UR6, UR40, 0x680, URZ ;  /* 0x0000068028067890 */ /* 0x000fe2000fffe03f */
[----:B------:R-:W-:Y:S01]  /*1f00*/  IMAD.U32 R48, RZ, RZ, UR9 ;  /* 0x00000009ff307e24 */ /* 0x000fe2000f8e00ff */
[----:B------:R-:W-:Y:S01]  /*1f10*/  UIADD3 UR7, UR40, 0x2d680, URZ ;  /* 0x0002d68028077890 */ /* 0x000fe2000fffe03f */
[----:B------:R-:W-:Y:S01]  /*1f20*/  IMAD.WIDE R36, R5, 0x10, R36 ;  /* 0x0000001005247825 */ /* 0x000fe200078e0224 */
[----:B------:R-:W-:Y:S01]  /*1f30*/  USHF.R.U32.HI UR6, URZ, 0x4, UR6 ;  /* 0x000000043f067899 */ /* 0x000fe20008011606 */
[-C--:B-1----:R-:W-:Y:S01]  /*1f40*/  SHF.L.U32 R3, R3, R40.reuse, RZ ;  /* 0x0000002803037219 */ /* 0x082fe200000006ff */
[----:B------:R-:W-:Y:S01]  /*1f50*/  USHF.R.U32.HI UR7, URZ, 0x4, UR7 ;  /* 0x000000043f077899 */ /* 0x000fe20008011607 */
[----:B------:R-:W-:Y:S01]  /*1f60*/  IMAD.MOV.U32 R5, RZ, RZ, 0x1 ;  /* 0x00000001ff057424 */ /* 0x000fe200078e00ff */
[----:B------:R-:W-:Y:S01]  /*1f70*/  UIADD3 UR45, UR40, 0x5b0, URZ ;  /* 0x000005b0282d7890 */ /* 0x000fe2000fffe03f */
[----:B------:R-:W-:Y:S01]  /*1f80*/  LOP3.LUT R45, RZ, R3, RZ, 0x33, !PT ;  /* 0x00000003ff2d7212 */ /* 0x000fe200078e33ff */
[----:B------:R-:W-:Y:S01]  /*1f90*/  ULOP3.LUT UR5, UR5, 0x8, URZ, 0xc0, !UPT ;  /* 0x0000000805057892 */ /* 0x000fe2000f8ec03f */
[C---:B--2---:R-:W-:Y:S01]  /*1fa0*/  SHF.L.U64.HI R41, R42.reuse, 0x3, R43 ;  /* 0x000000032a297819 */ /* 0x044fe2000001022b */
[----:B------:R-:W-:Y:S01]  /*1fb0*/  ULOP3.LUT UR6, UR6, 0x3fff, URZ, 0xc0, !UPT ;  /* 0x00003fff06067892 */ /* 0x000fe2000f8ec03f */
[----:B------:R-:W-:Y:S01]  /*1fc0*/  SHF.L.U32 R40, R5, R40, RZ ;  /* 0x0000002805287219 */ /* 0x000fe200000006ff */
[----:B------:R-:W-:Y:S01]  /*1fd0*/  ULOP3.LUT UR7, UR7, 0x3fff, URZ, 0xc0, !UPT ;  /* 0x00003fff07077892 */ /* 0x000fe2000f8ec03f */
[----:B------:R-:W-:Y:S01]  /*1fe0*/  IMAD.SHL.U32 R42, R42, 0x8, RZ ;  /* 0x000000082a2a7824 */ /* 0x000fe200078e00ff */
[----:B------:R-:W-:Y:S01]  /*1ff0*/  SHF.R.S32.HI R39, RZ, 0x1f, R38 ;  /* 0x0000001fff277819 */ /* 0x000fe20000011426 */
[----:B------:R-:W-:Y:S01]  /*2000*/  VIADD R47, R47, UR10 ;  /* 0x0000000a2f2f7c36 */ /* 0x000fe20008000000 */
[----:B------:R-:W-:Y:S01]  /*2010*/  UIADD3 UR41, -UR41, UR4, URZ ;  /* 0x0000000429297290 */ /* 0x000fe2000fffe13f */
[----:B---3--:R-:W-:Y:S01]  /*2020*/  IMAD R43, R4, -0x2, R7 ;  /* 0xfffffffe042b7824 */ /* 0x008fe200078e0207 */
[----:B------:R-:W-:-:S02]  /*2030*/  ULEA UR48, UR8, UR45, 0x3 ;  /* 0x0000002d08307291 */ /* 0x000fc4000f8e183f */
[----:B------:R-:W-:Y:S02]  /*2040*/  ULOP3.LUT UR47, UR5, 0x8, URZ, 0x3c, !UPT ;  /* 0x00000008052f7892 */ /* 0x000fe4000f8e3c3f */
[----:B------:R-:W-:Y:S02]  /*2050*/  ULOP3.LUT UR42, UR5, 0x18, URZ, 0x3c, !UPT ;  /* 0x00000018052a7892 */ /* 0x000fe4000f8e3c3f */
[----:B------:R-:W-:Y:S02]  /*2060*/  ULOP3.LUT UR43, UR6, 0x10000, URZ, 0xfc, !UPT ;  /* 0x00010000062b7892 */ /* 0x000fe4000f8efc3f */
[----:B------:R-:W-:-:S12]  /*2070*/  ULOP3.LUT UR44, UR7, 0x10000, URZ, 0xfc, !UPT ;  /* 0x00010000072c7892 */ /* 0x000fd8000f8efc3f */
.L_x_51:
[----:B------:R-:W-:-:S04]  /*2080*/  SHF.L.U32 R0, R48, 0x1f, RZ ;  /* 0x0000001f30007819 */ /* 0x000fc800000006ff */
[----:B------:R-:W0:Y:S02]  /*2090*/  SYNCS.PHASECHK.TRANS64.TRYWAIT P0, [UR48+-0x8], R0 ;  /* 0xfffff800ff0075a7 */ /* 0x000e240008000170 */
[----:B012345:R-:W-:Y:S05]  /*20a0*/  @!P0 BRA `(.L_x_16) ;  /* 0x0000002800608947 */ /* 0x03ffea0003800000 */
.L_x_70:
[----:B------:R-:W-:Y:S02]  /*20b0*/  ULDC UR4, c[0x0][0x28c] ;  /* 0x0000a30000047ab9 */ /* 0x000fe40000000800 */
[----:B------:R-:W-:-:S13]  /*20c0*/  ISETP.LT.AND P0, PT, RZ, UR4, PT ;  /* 0x00000004ff007c0c */ /* 0x000fda000bf01270 */
[----:B------:R-:W-:Y:S05]  /*20d0*/  @P0 BRA `(.L_x_17) ;  /* 0x0000000000400947 */ /* 0x000fea0003800000 */
[----:B0-----:R-:W-:Y:S01]  /*20e0*/  MOV R0, 0x0 ;  /* 0x0000000000007802 */ /* 0x001fe20000000f00 */
[----:B------:R-:W-:Y:S01]  /*20f0*/  ULDC.64 UR4, c[0x4][0x68] ;  /* 0x01001a0000047ab9 */ /* 0x000fe20000000a00 */
[----:B------:R-:W-:Y:S01]  /*2100*/  ULDC.64 UR6, c[0x4][0x8] ;  /* 0x0100020000067ab9 */ /* 0x000fe20000000a00 */
[----:B------:R-:W-:Y:S01]  /*2110*/  IMAD.U32 R4, RZ, RZ, UR4 ;  /* 0x00000004ff047e24 */ /* 0x000fe2000f8e00ff */
[----:B------:R0:W1:Y:S01]  /*2120*/  LDC.64 R14, c[0x4][R0] ;  /* 0x01000000000e7b82 */ /* 0x0000620000000a00 */
[----:B------:R-:W-:Y:S01]  /*2130*/  IMAD.U32 R5, RZ, RZ, UR5 ;  /* 0x00000005ff057e24 */ /* 0x000fe2000f8e00ff */
[----:B------:R-:W-:Y:S01]  /*2140*/  ULDC.64 UR4, c[0x4][0x70] ;  /* 0x01001c0000047ab9 */ /* 0x000fe20000000a00 */
[----:B------:R-:W-:Y:S02]  /*2150*/  IMAD.U32 R10, RZ, RZ, UR6 ;  /* 0x00000006ff0a7e24 */ /* 0x000fe4000f8e00ff */
[----:B------:R-:W-:Y:S02]  /*2160*/  IMAD.U32 R6, RZ, RZ, UR4 ;  /* 0x00000004ff067e24 */ /* 0x000fe4000f8e00ff */
[----:B------:R-:W-:-:S02]  /*2170*/  IMAD.U32 R7, RZ, RZ, UR5 ;  /* 0x00000005ff077e24 */ /* 0x000fc4000f8e00ff */
[----:B------:R-:W-:Y:S02]  /*2180*/  IMAD.U32 R11, RZ, RZ, UR7 ;  /* 0x00000007ff0b7e24 */ /* 0x000fe4000f8e00ff */
[----:B------:R-:W-:Y:S02]  /*2190*/  IMAD.MOV.U32 R8, RZ, RZ, 0x1e1 ;  /* 0x000001e1ff087424 */ /* 0x000fe400078e00ff */
[----:B------:R-:W-:Y:S02]  /*21a0*/  IMAD.MOV.U32 R12, RZ, RZ, 0x1 ;  /* 0x00000001ff0c7424 */ /* 0x000fe400078e00ff */
[----:B0-----:R-:W-:-:S07]  /*21b0*/  IMAD.MOV.U32 R13, RZ, RZ, RZ ;  /* 0x000000ffff0d7224 */ /* 0x001fce00078e00ff */
[----:B------:R-:W-:-:S07]  /*21c0*/  LEPC R20, `(.L_x_17) ;  /* 0x000000001014794e */ /* 0x000fce0000000000 */
[----:B-1---5:R-:W-:Y:S05]  /*21d0*/  CALL.ABS.NOINC R14 ;  /* 0x000000000e007343 */ /* 0x022fea0003c00000 */
.L_x_17:
[----:B------:R-:W-:-:S13]  /*21e0*/  ISETP.NE.AND P0, PT, R46, 0x3, PT ;  /* 0x000000032e00780c */ /* 0x000fda0003f05270 */
[----:B------:R-:W-:Y:S05]  /*21f0*/  @!P0 BRA `(.L_x_18) ;  /* 0x0000000000048947 */ /* 0x000fea0003800000 */
[----:B------:R-:W-:Y:S01]  /*2200*/  BPT.TRAP 0x1 ;  /* 0x000000040000795c */ /* 0x000fe20000300000 */
.L_x_18:
[----:B0-----:R-:W-:Y:S02]  /*2210*/  IMAD.U32 R3, RZ, RZ, UR39 ;  /* 0x00000027ff037e24 */ /* 0x001fe4000f8e00ff */
[----:B------:R-:W-:-:S03]  /*2220*/  IMAD.U32 R0, RZ, RZ, UR38 ;  /* 0x00000026ff007e24 */ /* 0x000fc6000f8e00ff */
[----:B------:R-:W-:Y:S02]  /*2230*/  LEA R3, R3, UR40, 0x3 ;  /* 0x0000002803037c11 */ /* 0x000fe4000f8e18ff */
[----:B------:R-:W-:-:S04]  /*2240*/  SHF.L.U32 R0, R0, 0x1f, RZ ;  /* 0x0000001f00007819 */ /* 0x000fc800000006ff */
[----:B------:R0:W1:Y:S01]  /*2250*/  SYNCS.PHASECHK.TRANS64.TRYWAIT P1, [R3+URZ], R0 ;  /* 0x00000000030075a7 */ /* 0x000062000802017f */
[----:B------:R-:W-:Y:S05]  /*2260*/  @!P0 BRA `(.L_x_19) ;  /* 0x0000000000048947 */ /* 0x000fea0003800000 */
[----:B------:R-:W-:Y:S01]  /*2270*/  BPT.TRAP 0x1 ;  /* 0x000000040000795c */ /* 0x000fe20000300000 */
.L_x_19:
[----:B-1----:R-:W-:Y:S05]  /*2280*/  @P1 BRA `(.L_x_20) ;  /* 0x0000000000081947 */ /* 0x002fea0003800000 */
[----:B------:R-:W1:Y:S02]  /*2290*/  SYNCS.PHASECHK.TRANS64.TRYWAIT P1, [R3+URZ], R0 ;  /* 0x00000000030075a7 */ /* 0x000e64000802017f */
[----:B-1----:R-:W-:Y:S05]  /*22a0*/  @!P1 BRA `(.L_x_21) ;  /* 0x0000002400f89947 */ /* 0x002fea0003800000 */
.L_x_20:
[----:B------:R-:W-:Y:S05]  /*22b0*/  WARPSYNC.ALL ;  /* 0x0000000000007948 */ /* 0x000fea0003800000 */
[----:B------:R-:W-:Y:S01]  /*22c0*/  ULEA UR4, UR39, UR43, 0x7 ;  /* 0x0000002b27047291 */ /* 0x000fe2000f8e383f */
[----:B------:R-:W-:Y:S01]  /*22d0*/  WARPGROUP.ARRIVE ;  /* 0x00000000000079c5 */ /* 0x000fe20000000000 */
[----:B------:R-:W-:Y:S01]  /*22e0*/  ULEA UR6, UR39, UR44, 0x5 ;  /* 0x0000002c27067291 */ /* 0x000fe2000f8e283f */
[----:B01----:R-:W-:Y:S01]  /*22f0*/  IMAD.U32 R0, RZ, RZ, UR41 ;  /* 0x00000029ff007e24 */ /* 0x003fe2000f8e00ff */
[----:B------:R-:W-:Y:S01]  /*2300*/  UMOV UR5, 0xc0000010 ;  /* 0xc000001000057882 */ /* 0x000fe20000000000 */
[----:B------:R-:W-:-:S03]  /*2310*/  UMOV UR7, 0xc0000010 ;  /* 0xc000001000077882 */ /* 0x000fc60000000000 */
[----:B------:R-:W-:-:S03]  /*2320*/  ISETP.GE.AND P1, PT, R0, 0x1, PT ;  /* 0x000000010000780c */ /* 0x000fc60003f26270 */
[----:B------:R-:W-:Y:S03]  /*2330*/  HGMMA.64x16x16.F32.BF16 R24, gdesc[UR4], RZ, !UPT, gsb0 ;  /* 0x00200000041879f0 */ /* 0x000fe6000c0018ff */
[----:B------:R-:W-:-:S07]  /*2340*/  WARPGROUP.DEPBAR.LE gsb0, 0x0 ;  /* 0x00008000000079c5 */ /* 0x000fce0000010000 */
[----:B------:R-:W-:Y:S05]  /*2350*/  @!P1 BRA `(.L_x_22) ;  /* 0x0000000000b49947 */ /* 0x000fea0003800000 */
[----:B------:R-:W-:Y:S01]  /*2360*/  UIADD3 UR4, UR39, 0x1, URZ ;  /* 0x0000000127047890 */ /* 0x000fe2000fffe03f */
[----:B------:R-:W-:Y:S01]  /*2370*/  IMAD.U32 R0, RZ, RZ, UR41 ;  /* 0x00000029ff007e24 */ /* 0x000fe2000f8e00ff */
[----:B------:R-:W-:Y:S02]  /*2380*/  UMOV UR9, UR39 ;  /* 0x0000002700097c82 */ /* 0x000fe40008000000 */
[----:B------:R-:W-:-:S04]  /*2390*/  UISETP.NE.AND UP0, UPT, UR4, 0x5a, UPT ;  /* 0x0000005a0400788c */ /* 0x000fc8000bf05270 */
[----:B------:R-:W-:Y:S02]  /*23a0*/  USEL UR5, URZ, 0x1, UP0 ;  /* 0x000000013f057887 */ /* 0x000fe40008000000 */
[----:B------:R-:W-:Y:S02]  /*23b0*/  USEL UR8, UR4, URZ, UP0 ;  /* 0x0000003f04087287 */ /* 0x000fe40008000000 */
[----:B------:R-:W-:-:S06]  /*23c0*/  ULOP3.LUT UR5, UR38, UR5, URZ, 0x3c, !UPT ;  /* 0x0000000526057292 */ /* 0x000fcc000f8e3c3f */
[----:B------:R-:W-:-:S07]  /*23d0*/  IMAD.U32 R5, RZ, RZ, UR5 ;  /* 0x00000005ff057e24 */ /* 0x000fce000f8e00ff */
.L_x_29:
[----:B01----:R-:W-:Y:S05]  /*23e0*/  @!P0 BRA `(.L_x_23) ;  /* 0x0000000000048947 */ /* 0x003fea0003800000 */
[----:B------:R-:W-:Y:S01]  /*23f0*/  BPT.TRAP 0x1 ;  /* 0x000000040000795c */ /* 0x000fe20000300000 */
.L_x_23:
[----:B------:R-:W-:Y:S01]  /*2400*/  ULEA UR4, UR8, UR40, 0x3 ;  /* 0x0000002808047291 */ /* 0x000fe2000f8e183f */
[----:B------:R-:W-:-:S08]  /*2410*/  SHF.L.U32 R3, R5, 0x1f, RZ ;  /* 0x0000001f05037819 */ /* 0x000fd000000006ff */
[----:B------:R0:W1:Y:S01]  /*2420*/  SYNCS.PHASECHK.TRANS64.TRYWAIT P1, [UR4], R3 ;  /* 0x00000003ff0075a7 */ /* 0x0000620008020144 */
[----:B------:R-:W-:Y:S05]  /*2430*/  @!P0 BRA `(.L_x_24) ;  /* 0x0000000000048947 */ /* 0x000fea0003800000 */
[----:B------:R-:W-:Y:S01]  /*2440*/  BPT.TRAP 0x1 ;  /* 0x000000040000795c */ /* 0x000fe20000300000 */
.L_x_24:
[----:B-1----:R-:W-:Y:S05]  /*2450*/  @P1 BRA `(.L_x_25) ;  /* 0x0000000000081947 */ /* 0x002fea0003800000 */
[----:B------:R-:W1:Y:S02]  /*2460*/  SYNCS.PHASECHK.TRANS64.TRYWAIT P1, [UR4], R3 ;  /* 0x00000003ff0075a7 */ /* 0x000e640008020144 */
[----:B-1----:R-:W-:Y:S05]  /*2470*/  @!P1 BRA `(.L_x_26) ;  /* 0x0000002400989947 */ /* 0x002fea0003800000 */
.L_x_25:
[----:B------:R-:W-:Y:S01]  /*2480*/  ULEA UR4, UR8, UR43, 0x7 ;  /* 0x0000002b08047291 */ /* 0x000fe2000f8e383f */
[----:B------:R-:W-:Y:S01]  /*2490*/  WARPGROUP.ARRIVE ;  /* 0x00000000000079c5 */ /* 0x000fe20000000000 */
[----:B------:R-:W-:Y:S01]  /*24a0*/  ULEA UR6, UR8, UR44, 0x5 ;  /* 0x0000002c08067291 */ /* 0x000fe2000f8e283f */
[----:B------:R-:W-:Y:S01]  /*24b0*/  UMOV UR5, 0xc0000010 ;  /* 0xc000001000057882 */ /* 0x000fe20000000000 */
[----:B------:R-:W-:-:S07]  /*24c0*/  UMOV UR7, 0xc0000010 ;  /* 0xc000001000077882 */ /* 0x000fce0000000000 */
[----:B------:R-:W-:Y:S03]  /*24d0*/  HGMMA.64x16x16.F32.BF16 R24, gdesc[UR4], R24, gsb0 ;  /* 0x00200000041879f0 */ /* 0x000fe60008001818 */
[----:B------:R-:W-:Y:S02]  /*24e0*/  WARPGROUP.DEPBAR.LE gsb0, 0x0 ;  /* 0x00008000000079c5 */ /* 0x000fe40000010000 */
[----:B------:R-:W-:Y:S05]  /*24f0*/  @!P0 BRA `(.L_x_27) ;  /* 0x0000000000048947 */ /* 0x000fea0003800000 */
[----:B------:R-:W-:Y:S01]  /*2500*/  BPT.TRAP 0x1 ;  /* 0x000000040000795c */ /* 0x000fe20000300000 */
.L_x_27:
[----:B------:R-:W-:Y:S01]  /*2510*/  ULEA UR4, UR9, UR40, 0x3 ;  /* 0x0000002809047291 */ /* 0x000fe2000f8e183f */
[----:B------:R-:W-:-:S03]  /*2520*/  ISETP.GT.U32.AND P1, PT, R18, 0x1, PT ;  /* 0x000000011200780c */ /* 0x000fc60003f24070 */
[----:B------:R-:W-:-:S04]  /*2530*/  UIADD3 UR4, UR4, 0x2d0, URZ ;  /* 0x000002d004047890 */ /* 0x000fc8000fffe03f */
[----:B------:R-:W-:-:S09]  /*2540*/  UPRMT UR4, URZ, 0x654, UR4 ;  /* 0x000006543f047896 */ /* 0x000fd20008000004 */
[----:B------:R-:W-:Y:S01]  /*2550*/  SYNCS.ARRIVE.TRANS64.RED.A1T0 RZ, [UR4], RZ ;  /* 0x000000ffffff79a7 */ /* 0x000fe20008100404 */
[----:B------:R-:W-:Y:S05]  /*2560*/  @P1 BRA `(.L_x_28) ;  /* 0x0000000000041947 */ /* 0x000fea0003800000 */
[----:B------:R-:W-:Y:S01]  /*2570*/  BPT.TRAP 0x1 ;  /* 0x000000040000795c */ /* 0x000fe20000300000 */
.L_x_28:
[----:B------:R-:W-:Y:S01]  /*2580*/  UIADD3 UR8, UR8, 0x1, URZ ;  /* 0x0000000108087890 */ /* 0x000fe2000fffe03f */
[C---:B------:R-:W-:Y:S01]  /*2590*/  ISETP.GT.AND P1, PT, R0.reuse, 0x1, PT ;  /* 0x000000010000780c */ /* 0x040fe20003f24270 */
[----:B------:R-:W-:Y:S01]  /*25a0*/  UIADD3 UR9, UR9, 0x1, URZ ;  /* 0x0000000109097890 */ /* 0x000fe2000fffe03f */
[----:B------:R-:W-:Y:S01]  /*25b0*/  VIADD R0, R0, 0xffffffff ;  /* 0xffffffff00007836 */ /* 0x000fe20000000000 */
[----:B------:R-:W-:Y:S02]  /*25c0*/  UISETP.NE.AND UP0, UPT, UR8, 0x5a, UPT ;  /* 0x0000005a0800788c */ /* 0x000fe4000bf05270 */
[----:B------:R-:W-:Y:S02]  /*25d0*/  UISETP.NE.AND UP1, UPT, UR9, 0x5a, UPT ;  /* 0x0000005a0900788c */ /* 0x000fe4000bf25270 */
[----:B------:R-:W-:Y:S02]  /*25e0*/  USEL UR4, URZ, 0x1, UP0 ;  /* 0x000000013f047887 */ /* 0x000fe40008000000 */
[----:B------:R-:W-:-:S02]  /*25f0*/  USEL UR8, UR8, URZ, UP0 ;  /* 0x0000003f08087287 */ /* 0x000fc40008000000 */
[----:B------:R-:W-:Y:S02]  /*2600*/  USEL UR9, UR9, URZ, UP1 ;  /* 0x0000003f09097287 */ /* 0x000fe40008800000 */
[----:B------:R-:W-:Y:S01]  /*2610*/  LOP3.LUT R5, R5, UR4, RZ, 0x3c, !PT ;  /* 0x0000000405057c12 */ /* 0x000fe2000f8e3cff */
[----:B------:R-:W-:Y:S09]  /*2620*/  @P1 BRA `(.L_x_29) ;  /* 0xfffffffc006c1947 */ /* 0x000ff2000383ffff */
.L_x_22:
[----:B------:R-:W2:Y:S01]  /*2630*/  LDC R0, c[0x0][0x28c] ;  /* 0x0000a300ff007b82 */ /* 0x000ea20000000800 */
[----:B01----:R-:W-:-:S04]  /*2640*/  IMAD.U32 R3, RZ, RZ, UR47 ;  /* 0x0000002fff037e24 */ /* 0x003fc8000f8e00ff */
[----:B------:R0:W-:Y:S01]  /*2650*/  SYNCS.ARRIVE.TRANS64.A1T0 RZ, [R3+UR45], RZ ;  /* 0x000000ff03ff79a7 */ /* 0x0001e2000810002d */
[----:B--2---:R-:W-:-:S13]  /*2660*/  ISETP.GE.AND P1, PT, R0, 0x1, PT ;  /* 0x000000010000780c */ /* 0x004fda0003f26270 */
[----:B0-----:R-:W-:Y:S05]  /*2670*/  @!P1 BRA `(.L_x_30) ;  /* 0x0000000000389947 */ /* 0x001fea0003800000 */
[----:B------:R-:W-:Y:S05]  /*2680*/  @!P0 BRA `(.L_x_31) ;  /* 0x0000000000048947 */ /* 0x000fea0003800000 */
[----:B------:R-:W-:Y:S01]  /*2690*/  BPT.TRAP 0x1 ;  /* 0x000000040000795c */ /* 0x000fe20000300000 */
.L_x_31:
[----:B------:R-:W-:Y:S01]  /*26a0*/  UIADD3 UR6, UR39, UR41, URZ ;  /* 0x0000002927067290 */ /* 0x000fe2000fffe03f */
[----:B------:R-:W-:-:S03]  /*26b0*/  ISETP.GT.U32.AND P0, PT, R18, 0x1, PT ;  /* 0x000000011200780c */ /* 0x000fc60003f04070 */
[----:B------:R-:W-:-:S04]  /*26c0*/  USHF.R.U32.HI UR4, URZ, 0x1, UR6 ;  /* 0x000000013f047899 */ /* 0x000fc80008011606 */
[----:B------:R-:W-:-:S04]  /*26d0*/  UIMAD.WIDE.U32 UR4, UR4, -0x49f49f49, URZ ;  /* 0xb60b60b7040478a5 */ /* 0x000fc8000f8e003f */
[----:B------:R-:W-:-:S04]  /*26e0*/  USHF.R.U32.HI UR4, URZ, 0x5, UR5 ;  /* 0x000000053f047899 */ /* 0x000fc80008011605 */
[----:B------:R-:W-:-:S04]  /*26f0*/  UIMAD UR6, UR4, -0x5a, UR6 ;  /* 0xffffffa6040678a4 */ /* 0x000fc8000f8e0206 */
[----:B------:R-:W-:-:S04]  /*2700*/  ULEA UR6, UR6, UR40, 0x3 ;  /* 0x0000002806067291 */ /* 0x000fc8000f8e183f */
[----:B------:R-:W-:-:S04]  /*2710*/  UIADD3 UR6, UR6, 0x2d0, URZ ;  /* 0x000002d006067890 */ /* 0x000fc8000fffe03f */
[----:B------:R-:W-:-:S09]  /*2720*/  UPRMT UR6, URZ, 0x654, UR6 ;  /* 0x000006543f067896 */ /* 0x000fd20008000006 */
[----:B------:R-:W-:Y:S01]  /*2730*/  SYNCS.ARRIVE.TRANS64.RED.A1T0 RZ, [UR6], RZ ;  /* 0x000000ffffff79a7 */ /* 0x000fe20008100406 */
[----:B------:R-:W-:Y:S05]  /*2740*/  @P0 BRA `(.L_x_30) ;  /* 0x0000000000040947 */ /* 0x000fea0003800000 */
[----:B------:R-:W-:Y:S01]  /*2750*/  BPT.TRAP 0x1 ;  /* 0x000000040000795c */ /* 0x000fe20000300000 */
.L_x_30:
[----:B------:R-:W-:Y:S01]  /*2760*/  SHF.L.U32 R0, R48, 0x1f, RZ ;  /* 0x0000001f30007819 */ /* 0x000fe200000006ff */
[----:B------:R-:W-:Y:S01]  /*2770*/  UIADD3 UR39, UR39, UR46, URZ ;  /* 0x0000002e27277290 */ /* 0x000fe2000fffe03f */
[----:B------:R-:W-:Y:S01]  /*2780*/  SHF.R.S32.HI R11, RZ, 0x1f, R33 ;  /* 0x0000001fff0b7819 */ /* 0x000fe20000011421 */
[----:B------:R-:W-:Y:S01]  /*2790*/  UISETP.GE.U32.AND UP1, UPT, UR46, 0x5a, UPT ;  /* 0x0000005a2e00788c */ /* 0x000fe2000bf26070 */
[----:B------:R-:W0:Y:S01]  /*27a0*/  SYNCS.PHASECHK.TRANS64.TRYWAIT P0, [UR48+0x8], R0 ;  /* 0x00000800ff0075a7 */ /* 0x000e220008000170 */
[----:B------:R-:W-:Y:S01]  /*27b0*/  UISETP.GT.U32.AND UP0, UPT, UR39, 0x59, UPT ;  /* 0x000000592700788c */ /* 0x000fe2000bf04070 */
[----:B------:R-:W-:Y:S01]  /*27c0*/  IMAD.SHL.U32 R10, R2, 0x10, RZ ;  /* 0x00000010020a7824 */ /* 0x000fe200078e00ff */
[----:B------:R-:W-:Y:S02]  /*27d0*/  USHF.R.U32.HI UR4, URZ, 0x1, UR39 ;  /* 0x000000013f047899 */ /* 0x000fe40008011627 */
[----:B------:R-:W-:Y:S02]  /*27e0*/  UISETP.LT.U32.AND UP0, UPT, UR46, 0x5a, UP0 ;  /* 0x0000005a2e00788c */ /* 0x000fe40008701070 */
[----:B------:R-:W-:-:S02]  /*27f0*/  UIMAD.WIDE.U32 UR4, UR4, -0x49f49f49, URZ ;  /* 0xb60b60b7040478a5 */ /* 0x000fc4000f8e003f */
[----:B------:R-:W-:Y:S02]  /*2800*/  USEL UR6, URZ, 0x1, !UP0 ;  /* 0x000000013f067887 */ /* 0x000fe4000c000000 */
[----:B------:R-:W-:Y:S02]  /*2810*/  USHF.R.U32.HI UR4, URZ, 0x5, UR5 ;  /* 0x000000053f047899 */ /* 0x000fe40008011605 */
[----:B------:R-:W-:Y:S02]  /*2820*/  ULOP3.LUT UR38, UR38, UR6, URZ, 0x3c, !UPT ;  /* 0x0000000626267292 */ /* 0x000fe4000f8e3c3f */
[----:B------:R-:W-:Y:S02]  /*2830*/  UIMAD UR39, UR4, -0x5a, UR39 ;  /* 0xffffffa6042778a4 */ /* 0x000fe4000f8e0227 */
[----:B------:R-:W-:Y:S01]  /*2840*/  @UP1 ULOP3.LUT UR38, UR38, 0x1, UR4, 0x78, !UPT ;  /* 0x0000000126261892 */ /* 0x000fe2000f8e7804 */
[----:B0-----:R-:W-:Y:S11]  /*2850*/  @!P0 BRA `(.L_x_32) ;  /* 0x0000002000b88947 */ /* 0x001ff60003800000 */
.L_x_71:
[C---:B0-----:R-:W-:Y:S01]  /*2860*/  IMAD.SHL.U32 R3, R32.reuse, 0x40, RZ ;  /* 0x0000004020037824 */ /* 0x041fe200078e00ff */
[----:B------:R-:W-:Y:S01]  /*2870*/  ULDC UR6, c[0x0][0x284] ;  /* 0x0000a10000067ab9 */ /* 0x000fe20000000800 */
[----:B------:R-:W-:Y:S01]  /*2880*/  ULDC.64 UR4, c[0x0][0x5d0] ;  /* 0x0001740000047ab9 */ /* 0x000fe20000000a00 */
[----:B------:R-:W-:Y:S02]  /*2890*/  IMAD.WIDE R4, R32, 0x40, R36 ;  /* 0x0000004020047825 */ /* 0x000fe400078e0224 */
[----:B------:R-:W-:Y:S01]  /*28a0*/  ISETP.GE.AND P0, PT, R3, UR6, PT ;  /* 0x0000000603007c0c */ /* 0x000fe2000bf06270 */
[----:B------:R-:W-:Y:S01]  /*28b0*/  ULDC UR6, c[0x0][0x288] ;  /* 0x0000a20000067ab9 */ /* 0x000fe20000000800 */
[----:B------:R-:W-:Y:S01]  /*28c0*/  IMAD R0, R11, UR4, RZ ;  /* 0x000000040b007c24 */ /* 0x000fe2000f8e02ff */
[----:B------:R-:W-:Y:S01]  /*28d0*/  SHF.R.S32.HI R3, RZ, 0x1f, R10 ;  /* 0x0000001fff037819 */ /* 0x000fe2000001140a */
[----:B------:R-:W-:Y:S01]  /*28e0*/  IMAD.WIDE.U32 R6, R33, UR4, R38 ;  /* 0x0000000421067c25 */ /* 0x000fe2000f8e0026 */
[----:B------:R-:W-:-:S03]  /*28f0*/  ISETP.GE.OR P0, PT, R10, UR6, P0 ;  /* 0x000000060a007c0c */ /* 0x000fc60008706670 */
[----:B------:R-:W-:Y:S01]  /*2900*/  IMAD R0, R33, UR5, R0 ;  /* 0x0000000521007c24 */ /* 0x000fe2000f8e0200 */
[----:B------:R-:W-:Y:S01]  /*2910*/  IADD3 R6, P1, R10, R6, RZ ;  /* 0x000000060a067210 */ /* 0x000fe20007f3e0ff */
[----:B------:R-:W-:Y:S02]  /*2920*/  ULDC.64 UR4, c[0x0][0x5c8] ;  /* 0x0001720000047ab9 */ /* 0x000fe40000000a00 */
[----:B------:R-:W-:Y:S01]  /*2930*/  IMAD R9, R5, UR4, RZ ;  /* 0x0000000405097c24 */ /* 0x000fe2000f8e02ff */
[----:B------:R-:W-:-:S03]  /*2940*/  IADD3.X R7, R3, R7, R0, P1, !PT ;  /* 0x0000000703077210 */ /* 0x000fc60000ffe400 */
[C---:B------:R-:W-:Y:S02]  /*2950*/  IMAD R9, R4.reuse, UR5, R9 ;  /* 0x0000000504097c24 */ /* 0x040fe4000f8e0209 */
[----:B------:R-:W-:Y:S01]  /*2960*/  IMAD.WIDE.U32 R14, R4, UR4, R6 ;  /* 0x00000004040e7c25 */ /* 0x000fe2000f8e0006 */
[----:B------:R-:W-:Y:S06]  /*2970*/  @P0 BRA `(.L_x_33) ;  /* 0x0000000800d80947 */ /* 0x000fec0003800000 */
[----:B-----5:R-:W-:Y:S01]  /*2980*/  FSETP.NEU.AND P0, PT, R35, RZ, PT ;  /* 0x000000ff2300720b */ /* 0x020fe20003f0d000 */
[----:B------:R-:W-:Y:S01]  /*2990*/  BSSY B0, `(.L_x_33) ;  /* 0x00000b4000007945 */ /* 0x000fe20003800000 */
[----:B------:R-:W-:-:S11]  /*29a0*/  IMAD.IADD R55, R15, 0x1, R9 ;  /* 0x000000010f377824 */ /* 0x000fd600078e0209 */
[----:B------:R-:W-:Y:S05]  /*29b0*/  @!P0 BRA `(.L_x_34) ;  /* 0x00000008000c8947 */ /* 0x000fea0003800000 */
[----:B------:R-:W0:Y:S01]  /*29c0*/  LDC.64 R20, c[0x0][0x5b8] ;  /* 0x00016e00ff147b82 */ /* 0x000e220000000a00 */
[----:B------:R-:W-:Y:S01]  /*29d0*/  IMAD.IADD R54, R43, 0x1, -R10 ;  /* 0x000000012b367824 */ /* 0x000fe200078e0a0a */
[----:B------:R-:W-:Y:S01]  /*29e0*/  ULDC.64 UR4, c[0x0][0x5c0] ;  /* 0x0001700000047ab9 */ /* 0x000fe20000000a00 */
[----:B------:R-:W-:-:S05]  /*29f0*/  IMAD R32, R32, -0x40, R47 ;  /* 0xffffffc020207824 */ /* 0x000fca00078e022f */
[----:B------:R-:W1:Y:S08]  /*2a00*/  LDC.64 R50, c[0x0][0x5b0] ;  /* 0x00016c00ff327b82 */ /* 0x000e700000000a00 */
[----:B------:R-:W2:Y:S01]  /*2a10*/  LDC.64 R52, c[0x0][0x5a8] ;  /* 0x00016a00ff347b82 */ /* 0x000ea20000000a00 */
[-C--:B0-----:R-:W-:Y:S01]  /*2a20*/  IMAD R0, R11, R20.reuse, RZ ;  /* 0x000000140b007224 */ /* 0x081fe200078e02ff */
[----:B------:R-:W-:Y:S01]  /*2a30*/  SHF.R.S32.HI R11, RZ, 0x1f, R10 ;  /* 0x0000001fff0b7819 */ /* 0x000fe2000001140a */
[----:B------:R-:W-:-:S04]  /*2a40*/  IMAD.WIDE.U32 R2, R33, R20, R38 ;  /* 0x0000001421027225 */ /* 0x000fc800078e0026 */
[----:B------:R-:W-:Y:S01]  /*2a50*/  IMAD R21, R33, R21, R0 ;  /* 0x0000001521157224 */ /* 0x000fe200078e0200 */
[----:B------:R-:W-:Y:S01]  /*2a60*/  IADD3 R6, P0, R10, R2, RZ ;  /* 0x000000020a067210 */ /* 0x000fe20007f1e0ff */
[----:B-1----:R-:W-:-:S03]  /*2a70*/  IMAD R0, R5, R50, RZ ;  /* 0x0000003205007224 */ /* 0x002fc600078e02ff */
[----:B------:R-:W-:Y:S01]  /*2a80*/  IADD3.X R7, R11, R3, R21, P0, !PT ;  /* 0x000000030b077210 */ /* 0x000fe200007fe415 */
[----:B------:R-:W-:Y:S01]  /*2a90*/  IMAD R49, R4, R51, R0 ;  /* 0x0000003304317224 */ /* 0x000fe200078e0200 */
[----:B------:R-:W-:Y:S01]  /*2aa0*/  ISETP.GT.AND P0, PT, R54, RZ, PT ;  /* 0x000000ff3600720c */ /* 0x000fe20003f04270 */
[----:B------:R-:W-:-:S03]  /*2ab0*/  IMAD.WIDE.U32 R2, R4, R50, R6 ;  /* 0x0000003204027225 */ /* 0x000fc600078e0006 */
[----:B------:R-:W-:Y:S01]  /*2ac0*/  ISETP.GT.AND P2, PT, R32, RZ, P0 ;  /* 0x000000ff2000720c */ /* 0x000fe20000744270 */
[----:B------:R-:W-:Y:S01]  /*2ad0*/  IMAD.IADD R0, R3, 0x1, R49 ;  /* 0x0000000103007824 */ /* 0x000fe200078e0231 */
[----:B--2---:R-:W-:-:S04]  /*2ae0*/  LEA R8, P1, R2, R52, 0x1 ;  /* 0x0000003402087211 */ /* 0x004fc800078208ff */
[----:B------:R-:W-:-:S07]  /*2af0*/  LEA.HI.X R9, R2, R53, R0, 0x1, P1 ;  /* 0x0000003502097211 */ /* 0x000fce00008f0c00 */
[----:B------:R0:W2:Y:S01]  /*2b00*/  @P2 LDG.E.LTC128B.U16 R0, desc[UR36][R8.64] ;  /* 0x0000002408002981 */ /* 0x0000a2000c1e1520 */
[----:B------:R-:W-:Y:S01]  /*2b10*/  IMAD.WIDE.U32 R2, R4, R50, R10 ;  /* 0x0000003204027225 */ /* 0x000fe200078e000a */
[----:B------:R-:W-:Y:S02]  /*2b20*/  BSSY B1, `(.L_x_35) ;  /* 0x0000014000017945 */ /* 0x000fe40003800000 */
[----:B------:R-:W-:-:S04]  /*2b30*/  IADD3 R12, P1, R38, R2, RZ ;  /* 0x00000002260c7210 */ /* 0x000fc80007f3e0ff */
[----:B------:R-:W-:Y:S02]  /*2b40*/  IADD3.X R13, R39, R49, R3, P1, !PT ;  /* 0x00000031270d7210 */ /* 0x000fe40000ffe403 */
[----:B0-----:R-:W-:Y:S01]  /*2b50*/  SHF.L.U64.HI R9, R50, 0x3, R51 ;  /* 0x0000000332097819 */ /* 0x001fe20000010233 */
[----:B------:R-:W-:-:S04]  /*2b60*/  IMAD.WIDE.U32 R12, R33, R20, R12 ;  /* 0x00000014210c7225 */ /* 0x000fc800078e000c */
[----:B------:R-:W-:Y:S02]  /*2b70*/  IMAD.IADD R8, R21, 0x1, R13 ;  /* 0x0000000115087824 */ /* 0x000fe400078e020d */
[----:B--2---:R-:W-:-:S04]  /*2b80*/  IMAD.U32 R2, R0, 0x10000, RZ ;  /* 0x0001000000027824 */ /* 0x004fc800078e00ff */
[----:B------:R-:W-:Y:S01]  /*2b90*/  FMUL R3, R2, R35 ;  /* 0x0000002302037220 */ /* 0x000fe20000400000 */
[----:B------:R-:W-:-:S03]  /*2ba0*/  LEA R2, P1, R14, UR4, 0x1 ;  /* 0x000000040e027c11 */ /* 0x000fc6000f8208ff */
[----:B------:R-:W-:Y:S01]  /*2bb0*/  FFMA R24, R24, R34, R3 ;  /* 0x0000002218187223 */ /* 0x000fe20000000003 */
[----:B------:R-:W-:Y:S02]  /*2bc0*/  LEA.HI.X R3, R14, UR5, R55, 0x1, P1 ;  /* 0x000000050e037c11 */ /* 0x000fe400088f0c37 */
[----:B------:R-:W-:Y:S02]  /*2bd0*/  ISETP.GT.AND P1, PT, R54, 0x1, PT ;  /* 0x000000013600780c */ /* 0x000fe40003f24270 */
[----:B------:R-:W-:Y:S02]  /*2be0*/  F2FP.BF16.F32.PACK_AB R24, RZ, R24 ;  /* 0x00000018ff18723e */ /* 0x000fe400000010ff */
[----:B------:R-:W-:Y:S02]  /*2bf0*/  ISETP.GT.AND P3, PT, R32, RZ, P1 ;  /* 0x000000ff2000720c */ /* 0x000fe40000f64270 */
[C---:B------:R-:W-:Y:S01]  /*2c00*/  LEA R14, P4, R12.reuse, R52, 0x1 ;  /* 0x000000340c0e7211 */ /* 0x040fe200078808ff */
[----:B------:R0:W-:Y:S03]  /*2c10*/  @P2 STG.E.U16 desc[UR36][R2.64], R24 ;  /* 0x0000001802002986 */ /* 0x0001e6000c101524 */
[----:B------:R-:W-:Y:S01]  /*2c20*/  LEA.HI.X R15, R12, R53, R8, 0x1, P4 ;  /* 0x000000350c0f7211 */ /* 0x000fe200020f0c08 */
[----:B------:R-:W-:-:S06]  /*2c30*/  IMAD.SHL.U32 R8, R50, 0x8, RZ ;  /* 0x0000000832087824 */ /* 0x000fcc00078e00ff */
[----:B------:R-:W-:Y:S05]  /*2c40*/  @!P3 BRA `(.L_x_36) ;  /* 0x000000000004b947 */ /* 0x000fea0003800000 */
[----:B------:R1:W5:Y:S02]  /*2c50*/  LDG.E.LTC128B.U16 R0, desc[UR36][R14.64+0x2] ;  /* 0x000002240e007981 */ /* 0x000364000c1e1520 */
.L_x_36:
[----:B------:R-:W-:Y:S05]  /*2c60*/  BSYNC B1 ;  /* 0x0000000000017941 */ /* 0x000fea0003800000 */
.L_x_35:
[----:B-----5:R-:W-:Y:S01]  /*2c70*/  IMAD.U32 R12, R0, 0x10000, RZ ;  /* 0x00010000000c7824 */ /* 0x020fe200078e00ff */
[----:B------:R-:W-:Y:S01]  /*2c80*/  ISETP.GT.AND P0, PT, R32, 0x8, P0 ;  /* 0x000000082000780c */ /* 0x000fe20000704270 */
[----:B------:R-:W-:-:S04]  /*2c90*/  IMAD.WIDE.U32 R8, R4, R50, R8 ;  /* 0x0000003204087225 */ /* 0x000fc800078e0008 */
[----:B------:R-:W-:Y:S01]  /*2ca0*/  FMUL R12, R12, R35 ;  /* 0x000000230c0c7220 */ /* 0x000fe20000400000 */
[----:B------:R-:W-:Y:S01]  /*2cb0*/  IMAD.IADD R49, R49, 0x1, R9 ;  /* 0x0000000131317824 */ /* 0x000fe200078e0209 */
[----:B------:R-:W-:Y:S02]  /*2cc0*/  IADD3 R5, P2, R6, R8, RZ ;  /* 0x0000000806057210 */ /* 0x000fe40007f5e0ff */
[----:B------:R-:W-:-:S03]  /*2cd0*/  FFMA R12, R25, R34, R12 ;  /* 0x00000022190c7223 */ /* 0x000fc6000000000c */
[----:B------:R-:W-:Y:S02]  /*2ce0*/  IMAD.X R6, R49, 0x1, R7, P2 ;  /* 0x0000000131067824 */ /* 0x000fe400010e0607 */
[----:B------:R-:W-:Y:S02]  /*2cf0*/  F2FP.BF16.F32.PACK_AB R12, RZ, R12 ;  /* 0x0000000cff0c723e */ /* 0x000fe400000010ff */
[C---:B------:R-:W-:Y:S02]  /*2d00*/  LEA R4, P2, R5.reuse, R52, 0x1 ;  /* 0x0000003405047211 */ /* 0x040fe400078408ff */
[----:B------:R-:W-:Y:S02]  /*2d10*/  PRMT R9, R12, 0x7610, R9 ;  /* 0x000076100c097816 */ /* 0x000fe40000000009 */
[----:B------:R-:W-:Y:S02]  /*2d20*/  PRMT R12, R0, 0x7610, R12 ;  /* 0x00007610000c7816 */ /* 0x000fe4000000000c */
[----:B------:R-:W-:Y:S01]  /*2d30*/  LEA.HI.X R5, R5, R53, R6, 0x1, P2 ;  /* 0x0000003505057211 */ /* 0x000fe200010f0c06 */
[----:B------:R2:W-:Y:S04]  /*2d40*/  @P3 STG.E.U16 desc[UR36][R2.64+0x2], R9 ;  /* 0x0000020902003986 */ /* 0x0005e8000c101524 */
[----:B------:R-:W3:Y:S01]  /*2d50*/  @P0 LDG.E.LTC128B.U16 R12, desc[UR36][R4.64] ;  /* 0x00000024040c0981 */ /* 0x000ee2000c1e1520 */
[----:B------:R-:W-:Y:S01]  /*2d60*/  IADD3 R8, P2, P3, R38, R8, R10 ;  /* 0x0000000826087210 */ /* 0x000fe20007b5e00a */
[----:B------:R-:W-:Y:S01]  /*2d70*/  BSSY B1, `(.L_x_37) ;  /* 0x0000011000017945 */ /* 0x000fe20003800000 */
[----:B------:R-:W-:-:S02]  /*2d80*/  ISETP.GT.AND P1, PT, R32, 0x8, P1 ;  /* 0x000000082000780c */ /* 0x000fc40000f24270 */
[----:B--2---:R-:W-:Y:S02]  /*2d90*/  IADD3.X R9, R39, R49, R11, P2, P3 ;  /* 0x0000003127097210 */ /* 0x004fe400017e640b */
[C---:B------:R-:W-:Y:S02]  /*2da0*/  SHF.L.U64.HI R11, R42.reuse, 0x1, R41 ;  /* 0x000000012a0b7819 */ /* 0x040fe40000010229 */
[----:B------:R-:W-:Y:S01]  /*2db0*/  LEA R6, P2, R42, R2, 0x1 ;  /* 0x000000022a067211 */ /* 0x000fe200078408ff */
[----:B------:R-:W-:-:S03]  /*2dc0*/  IMAD.WIDE.U32 R8, R33, R20, R8 ;  /* 0x0000001421087225 */ /* 0x000fc600078e0008 */
[----:B------:R-:W-:Y:S01]  /*2dd0*/  LEA R10, P3, R8, R52, 0x1 ;  /* 0x00000034080a7211 */ /* 0x000fe200078608ff */
[----:B---3--:R-:W-:-:S04]  /*2de0*/  IMAD.U32 R0, R12, 0x10000, RZ ;  /* 0x000100000c007824 */ /* 0x008fc800078e00ff */
[----:B------:R-:W-:Y:S01]  /*2df0*/  FMUL R7, R0, R35 ;  /* 0x0000002300077220 */ /* 0x000fe20000400000 */
[----:B------:R-:W-:-:S03]  /*2e00*/  IMAD.IADD R0, R21, 0x1, R9 ;  /* 0x0000000115007824 */ /* 0x000fc600078e0209 */
[----:B------:R-:W-:-:S05]  /*2e10*/  FFMA R7, R26, R34, R7 ;  /* 0x000000221a077223 */ /* 0x000fca0000000007 */
[----:B------:R-:W-:Y:S01]  /*2e20*/  F2FP.BF16.F32.PACK_AB R4, RZ, R7 ;  /* 0x00000007ff04723e */ /* 0x000fe200000010ff */
[----:B------:R-:W-:Y:S01]  /*2e30*/  IMAD.X R7, R11, 0x1, R3, P2 ;  /* 0x000000010b077824 */ /* 0x000fe200010e0603 */
[----:B------:R-:W-:-:S04]  /*2e40*/  LEA.HI.X R11, R8, R53, R0, 0x1, P3 ;  /* 0x00000035080b7211 */ /* 0x000fc800018f0c00 */
[----:B------:R2:W-:Y:S01]  /*2e50*/  @P0 STG.E.U16 desc[UR36][R6.64], R4 ;  /* 0x0000000406000986 */ /* 0x0005e2000c101524 */
[----:B------:R-:W-:Y:S05]  /*2e60*/  @!P1 BRA `(.L_x_38) ;  /* 0x0000000000049947 */ /* 0x000fea0003800000 */
[----:B------:R3:W5:Y:S02]  /*2e70*/  LDG.E.LTC128B.U16 R12, desc[UR36][R10.64+0x2] ;  /* 0x000002240a0c7981 */ /* 0x000764000c1e1520 */
.L_x_38:
[----:B------:R-:W-:Y:S05]  /*2e80*/  BSYNC B1 ;  /* 0x0000000000017941 */ /* 0x000fea0003800000 */
.L_x_37:
[----:B-----5:R-:W-:Y:S01]  /*2e90*/  IMAD.U32 R0, R12, 0x10000, RZ ;  /* 0x000100000c007824 */ /* 0x020fe200078e00ff */
[----:B------:R-:W-:Y:S01]  /*2ea0*/  ISETP.GT.AND P0, PT, R54, 0x8, PT ;  /* 0x000000083600780c */ /* 0x000fe20003f04270 */
[----:B--2---:R-:W-:Y:S01]  /*2eb0*/  @P1 IMAD.MOV.U32 R4, RZ, RZ, R6 ;  /* 0x000000ffff041224 */ /* 0x004fe200078e0006 */
[----:B------:R-:W-:Y:S01]  /*2ec0*/  BSSY B1, `(.L_x_39) ;  /* 0x0000009000017945 */ /* 0x000fe20003800000 */
[----:B------:R-:W-:Y:S01]  /*2ed0*/  FMUL R0, R0, R35 ;  /* 0x0000002300007220 */ /* 0x000fe20000400000 */
[----:B------:R-:W-:Y:S01]  /*2ee0*/  @P1 IMAD.MOV.U32 R5, RZ, RZ, R7 ;  /* 0x000000ffff051224 */ /* 0x000fe200078e0007 */
[----:B------:R-:W-:Y:S02]  /*2ef0*/  ISETP.GT.AND P2, PT, R32, RZ, P0 ;  /* 0x000000ff2000720c */ /* 0x000fe40000744270 */
[----:B------:R-:W-:-:S05]  /*2f00*/  FFMA R0, R27, R34, R0 ;  /* 0x000000221b007223 */ /* 0x000fca0000000000 */
[----:B------:R-:W-:-:S05]  /*2f10*/  F2FP.BF16.F32.PACK_AB R0, RZ, R0 ;  /* 0x00000000ff00723e */ /* 0x000fca00000010ff */
[----:B------:R2:W-:Y:S01]  /*2f20*/  @P1 STG.E.U16 desc[UR36][R4.64+0x2], R0 ;  /* 0x0000020004001986 */ /* 0x0005e2000c101524 */
[----:B------:R-:W-:Y:S05]  /*2f30*/  @!P2 BRA `(.L_x_40) ;  /* 0x000000000004a947 */ /* 0x000fea0003800000 */
[----:B------:R4:W5:Y:S02]  /*2f40*/  LDG.E.LTC128B.U16 R12, desc[UR36][R14.64+0x10] ;  /* 0x000010240e0c7981 */ /* 0x000964000c1e1520 */
.L_x_40:
[----:B------:R-:W-:Y:S05]  /*2f50*/  BSYNC B1 ;  /* 0x0000000000017941 */ /* 0x000fea0003800000 */
.L_x_39:
[----:B--2--5:R-:W-:Y:S01]  /*2f60*/  IMAD.U32 R0, R12, 0x10000, RZ ;  /* 0x000100000c007824 */ /* 0x024fe200078e00ff */
[----:B------:R-:W-:Y:S01]  /*2f70*/  ISETP.GT.AND P1, PT, R54, 0x9, PT ;  /* 0x000000093600780c */ /* 0x000fe20003f24270 */
[----:B------:R-:W-:Y:S02]  /*2f80*/  BSSY B1, `(.L_x_41) ;  /* 0x0000008000017945 */ /* 0x000fe40003800000 */
[----:B------:R-:W-:Y:S01]  /*2f90*/  FMUL R5, R0, R35 ;  /* 0x0000002300057220 */ /* 0x000fe20000400000 */
[----:B------:R-:W-:-:S03]  /*2fa0*/  ISETP.GT.AND P3, PT, R32, RZ, P1 ;  /* 0x000000ff2000720c */ /* 0x000fc60000f64270 */
[----:B------:R-:W-:-:S05]  /*2fb0*/  FFMA R5, R28, R34, R5 ;  /* 0x000000221c057223 */ /* 0x000fca0000000005 */
[----:B------:R-:W-:-:S05]  /*2fc0*/  F2FP.BF16.F32.PACK_AB R5, RZ, R5 ;  /* 0x00000005ff05723e */ /* 0x000fca00000010ff */
[----:B------:R2:W-:Y:S01]  /*2fd0*/  @P2 STG.E.U16 desc[UR36][R2.64+0x10], R5 ;  /* 0x0000100502002986 */ /* 0x0005e2000c101524 */
[----:B------:R-:W-:Y:S05]  /*2fe0*/  @!P3 BRA `(.L_x_42) ;  /* 0x000000000004b947 */ /* 0x000fea0003800000 */
[----:B------:R0:W5:Y:S02]  /*2ff0*/  LDG.E.LTC128B.U16 R12, desc[UR36][R14.64+0x12] ;  /* 0x000012240e0c7981 */ /* 0x000164000c1e1520 */
.L_x_42:
[----:B------:R-:W-:Y:S05]  /*3000*/  BSYNC B1 ;  /* 0x0000000000017941 */ /* 0x000fea0003800000 */
.L_x_41:
[----:B-----5:R-:W-:Y:S01]  /*3010*/  IMAD.U32 R0, R12, 0x10000, RZ ;  /* 0x000100000c007824 */ /* 0x020fe200078e00ff */
[----:B------:R-:W-:Y:S01]  /*3020*/  ISETP.GT.AND P0, PT, R32, 0x8, P0 ;  /* 0x000000082000780c */ /* 0x000fe20000704270 */
[----:B------:R-:W-:Y:S02]  /*3030*/  BSSY B1, `(.L_x_43) ;  /* 0x0000007000017945 */ /* 0x000fe40003800000 */
[----:B------:R-:W-:-:S04]  /*3040*/  FMUL R0, R0, R35 ;  /* 0x0000002300007220 */ /* 0x000fc80000400000 */
[----:B------:R-:W-:-:S05]  /*3050*/  FFMA R0, R29, R34, R0 ;  /* 0x000000221d007223 */ /* 0x000fca0000000000 */
[----:B------:R-:W-:-:S05]  /*3060*/  F2FP.BF16.F32.PACK_AB R0, RZ, R0 ;  /* 0x00000000ff00723e */ /* 0x000fca00000010ff */
[----:B------:R0:W-:Y:S01]  /*3070*/  @P3 STG.E.U16 desc[UR36][R2.64+0x12], R0 ;  /* 0x0000120002003986 */ /* 0x0001e2000c101524 */
[----:B------:R-:W-:Y:S05]  /*3080*/  @!P0 BRA `(.L_x_44) ;  /* 0x0000000000048947 */ /* 0x000fea0003800000 */
[----:B------:R0:W5:Y:S02]  /*3090*/  LDG.E.LTC128B.U16 R12, desc[UR36][R10.64+0x10] ;  /* 0x000010240a0c7981 */ /* 0x000164000c1e1520 */
.L_x_44:
[----:B------:R-:W-:Y:S05]  /*30a0*/  BSYNC B1 ;  /* 0x0000000000017941 */ /* 0x000fea0003800000 */
.L_x_43:
[----:B0----5:R-:W-:Y:S01]  /*30b0*/  IMAD.U32 R0, R12, 0x10000, RZ ;  /* 0x000100000c007824 */ /* 0x021fe200078e00ff */
[----:B------:R-:W-:Y:S01]  /*30c0*/  ISETP.GT.AND P1, PT, R32, 0x8, P1 ;  /* 0x000000082000780c */ /* 0x000fe20000f24270 */
[----:B--2---:R-:W-:Y:S01]  /*30d0*/  @P0 IMAD.MOV.U32 R2, RZ, RZ, R6 ;  /* 0x000000ffff020224 */ /* 0x004fe200078e0006 */
[----:B------:R-:W-:Y:S01]  /*30e0*/  BSSY B1, `(.L_x_45) ;  /* 0x0000009000017945 */ /* 0x000fe20003800000 */
[----:B------:R-:W-:-:S04]  /*30f0*/  FMUL R3, R0, R35 ;  /* 0x0000002300037220 */ /* 0x000fc80000400000 */
[----:B------:R-:W-:-:S05]  /*3100*/  FFMA R3, R30, R34, R3 ;  /* 0x000000221e037223 */ /* 0x000fca0000000003 */
[----:B------:R-:W-:-:S04]  /*3110*/  F2FP.BF16.F32.PACK_AB R3, RZ, R3 ;  /* 0x00000003ff03723e */ /* 0x000fc800000010ff */
[----:B------:R-:W-:Y:S01]  /*3120*/  PRMT R0, R3, 0x7610, R0 ;  /* 0x0000761003007816 */ /* 0x000fe20000000000 */
[----:B------:R-:W-:-:S05]  /*3130*/  @P0 IMAD.MOV.U32 R3, RZ, RZ, R7 ;  /* 0x000000ffff030224 */ /* 0x000fca00078e0007 */
[----:B------:R0:W-:Y:S01]  /*3140*/  @P0 STG.E.U16 desc[UR36][R2.64+0x10], R0 ;  /* 0x0000100002000986 */ /* 0x0001e2000c101524 */
[----:B------:R-:W-:Y:S05]  /*3150*/  @!P1 BRA `(.L_x_46) ;  /* 0x0000000000049947 */ /* 0x000fea0003800000 */
[----:B------:R2:W5:Y:S02]  /*3160*/  LDG.E.LTC128B.U16 R12, desc[UR36][R10.64+0x12] ;  /* 0x000012240a0c7981 */ /* 0x000564000c1e1520 */
.L_x_46:
[----:B------:R-:W-:Y:S05]  /*3170*/  BSYNC B1 ;  /* 0x0000000000017941 */ /* 0x000fea0003800000 */
.L_x_45:
[----:B------:R-:W-:Y:S05]  /*3180*/  @!P1 BRA `(.L_x_47) ;  /* 0x0000000000d09947 */ /* 0x000fea0003800000 */
[----:B-----5:R-:W-:-:S04]  /*3190*/  IMAD.U32 R12, R12, 0x10000, RZ ;  /* 0x000100000c0c7824 */ /* 0x020fc800078e00ff */
[----:B------:R-:W-:-:S04]  /*31a0*/  FMUL R12, R12, R35 ;  /* 0x000000230c0c7220 */ /* 0x000fc80000400000 */
[----:B------:R-:W-:-:S05]  /*31b0*/  FFMA R12, R31, R34, R12 ;  /* 0x000000221f0c7223 */ /* 0x000fca000000000c */
[----:B------:R-:W-:-:S05]  /*31c0*/  F2FP.BF16.F32.PACK_AB R12, RZ, R12 ;  /* 0x0000000cff0c723e */ /* 0x000fca00000010ff */
[----:B------:R0:W-:Y:S01]  /*31d0*/  STG.E.U16 desc[UR36][R6.64+0x12], R12 ;  /* 0x0000120c06007986 */ /* 0x0001e2000c101524 */
[----:B------:R-:W-:Y:S05]  /*31e0*/  BRA `(.L_x_47) ;  /* 0x0000000000b87947 */ /* 0x000fea0003800000 */
.L_x_34:
[----:B------:R-:W-:Y:S01]  /*31f0*/  IMAD R0, R2, -0x10, R43 ;  /* 0xfffffff002007824 */ /* 0x000fe200078e022b */
[----:B------:R-:W-:Y:S01]  /*3200*/  ULDC.64 UR4, c[0x0][0x5c0] ;  /* 0x0001700000047ab9 */ /* 0x000fe20000000a00 */
[----:B------:R-:W-:Y:S02]  /*3210*/  IMAD R32, R32, -0x40, R47 ;  /* 0xffffffc020207824 */ /* 0x000fe400078e022f */
[-C--:B------:R-:W-:Y:S01]  /*3220*/  FMUL R24, R24, R34.reuse ;  /* 0x0000002218187220 */ /* 0x080fe20000400000 */
[----:B------:R-:W-:Y:S01]  /*3230*/  LEA R2, P0, R14, UR4, 0x1 ;  /* 0x000000040e027c11 */ /* 0x000fe2000f8008ff */
[-C--:B------:R-:W-:Y:S01]  /*3240*/  FMUL R25, R25, R34.reuse ;  /* 0x0000002219197220 */ /* 0x080fe20000400000 */
[----:B------:R-:W-:Y:S01]  /*3250*/  ISETP.GT.AND P1, PT, R0, RZ, PT ;  /* 0x000000ff0000720c */ /* 0x000fe20003f24270 */
[-C--:B------:R-:W-:Y:S01]  /*3260*/  FMUL R26, R26, R34.reuse ;  /* 0x000000221a1a7220 */ /* 0x080fe20000400000 */
[----:B------:R-:W-:Y:S01]  /*3270*/  ISETP.GT.AND P3, PT, R0, 0x1, PT ;  /* 0x000000010000780c */ /* 0x000fe20003f64270 */
[-C--:B------:R-:W-:Y:S01]  /*3280*/  FMUL R27, R27, R34.reuse ;  /* 0x000000221b1b7220 */ /* 0x080fe20000400000 */
[----:B------:R-:W-:Y:S01]  /*3290*/  ISETP.GT.AND P5, PT, R32, RZ, P1 ;  /* 0x000000ff2000720c */ /* 0x000fe20000fa4270 */
[-C--:B------:R-:W-:Y:S01]  /*32a0*/  FMUL R28, R28, R34.reuse ;  /* 0x000000221c1c7220 */ /* 0x080fe20000400000 */
[----:B------:R-:W-:Y:S01]  /*32b0*/  ISETP.GT.AND P4, PT, R32, RZ, P3 ;  /* 0x000000ff2000720c */ /* 0x000fe20001f84270 */
[----:B------:R-:W-:Y:S01]  /*32c0*/  FMUL R29, R29, R34 ;  /* 0x000000221d1d7220 */ /* 0x000fe20000400000 */
[----:B------:R-:W-:Y:S01]  /*32d0*/  F2FP.BF16.F32.PACK_AB R24, RZ, R24 ;  /* 0x00000018ff18723e */ /* 0x000fe200000010ff */
[-C--:B------:R-:W-:Y:S01]  /*32e0*/  FMUL R30, R30, R34.reuse ;  /* 0x000000221e1e7220 */ /* 0x080fe20000400000 */
[----:B------:R-:W-:Y:S01]  /*32f0*/  LEA.HI.X R3, R14, UR5, R55, 0x1, P0 ;  /* 0x000000050e037c11 */ /* 0x000fe200080f0c37 */
[----:B------:R-:W-:Y:S01]  /*3300*/  FMUL R31, R31, R34 ;  /* 0x000000221f1f7220 */ /* 0x000fe20000400000 */
[----:B------:R-:W-:-:S02]  /*3310*/  F2FP.BF16.F32.PACK_AB R25, RZ, R25 ;  /* 0x00000019ff19723e */ /* 0x000fc400000010ff */
[----:B------:R-:W-:Y:S02]  /*3320*/  SHF.L.U64.HI R5, R42, 0x1, R41 ;  /* 0x000000012a057819 */ /* 0x000fe40000010229 */
[----:B------:R-:W-:Y:S01]  /*3330*/  ISETP.GT.AND P2, PT, R0, 0x8, PT ;  /* 0x000000080000780c */ /* 0x000fe20003f44270 */
[----:B------:R-:W-:Y:S01]  /*3340*/  @P5 STG.E.U16 desc[UR36][R2.64], R24 ;  /* 0x0000001802005986 */ /* 0x000fe2000c101524 */
[----:B------:R-:W-:Y:S02]  /*3350*/  LEA R4, P5, R42, R2, 0x1 ;  /* 0x000000022a047211 */ /* 0x000fe400078a08ff */
[----:B------:R-:W-:Y:S01]  /*3360*/  ISETP.GT.AND P0, PT, R0, 0x9, PT ;  /* 0x000000090000780c */ /* 0x000fe20003f04270 */
[----:B------:R-:W-:Y:S01]  /*3370*/  @P4 STG.E.U16 desc[UR36][R2.64+0x2], R25 ;  /* 0x0000021902004986 */ /* 0x000fe2000c101524 */
[C---:B------:R-:W-:Y:S01]  /*3380*/  ISETP.GT.AND P1, PT, R32.reuse, 0x8, P1 ;  /* 0x000000082000780c */ /* 0x040fe20000f24270 */
[----:B------:R-:W-:Y:S01]  /*3390*/  IMAD.X R5, R5, 0x1, R3, P5 ;  /* 0x0000000105057824 */ /* 0x000fe200028e0603 */
[----:B------:R-:W-:-:S02]  /*33a0*/  ISETP.GT.AND P3, PT, R32, 0x8, P3 ;  /* 0x000000082000780c */ /* 0x000fc40001f64270 */
[C---:B------:R-:W-:Y:S02]  /*33b0*/  ISETP.GT.AND P4, PT, R32.reuse, RZ, P2 ;  /* 0x000000ff2000720c */ /* 0x040fe40001784270 */
[C---:B------:R-:W-:Y:S02]  /*33c0*/  ISETP.GT.AND P5, PT, R32.reuse, RZ, P0 ;  /* 0x000000ff2000720c */ /* 0x040fe400007a4270 */
[C---:B------:R-:W-:Y:S02]  /*33d0*/  ISETP.GT.AND P2, PT, R32.reuse, 0x8, P2 ;  /* 0x000000082000780c */ /* 0x040fe40001744270 */
[----:B------:R-:W-:Y:S02]  /*33e0*/  F2FP.BF16.F32.PACK_AB R26, RZ, R26 ;  /* 0x0000001aff1a723e */ /* 0x000fe400000010ff */
[----:B------:R-:W-:Y:S02]  /*33f0*/  F2FP.BF16.F32.PACK_AB R27, RZ, R27 ;  /* 0x0000001bff1b723e */ /* 0x000fe400000010ff */
[----:B------:R-:W-:Y:S01]  /*3400*/  ISETP.GT.AND P0, PT, R32, 0x8, P0 ;  /* 0x000000082000780c */ /* 0x000fe20000704270 */
[----:B------:R-:W-:Y:S01]  /*3410*/  @P1 STG.E.U16 desc[UR36][R4.64], R26 ;  /* 0x0000001a04001986 */ /* 0x000fe2000c101524 */
[----:B------:R-:W-:-:S02]  /*3420*/  F2FP.BF16.F32.PACK_AB R28, RZ, R28 ;  /* 0x0000001cff1c723e */ /* 0x000fc400000010ff */
[----:B------:R-:W-:Y:S01]  /*3430*/  F2FP.BF16.F32.PACK_AB R29, RZ, R29 ;  /* 0x0000001dff1d723e */ /* 0x000fe200000010ff */
[----:B------:R-:W-:Y:S01]  /*3440*/  @P3 STG.E.U16 desc[UR36][R4.64+0x2], R27 ;  /* 0x0000021b04003986 */ /* 0x000fe2000c101524 */
[----:B------:R-:W-:Y:S02]  /*3450*/  F2FP.BF16.F32.PACK_AB R30, RZ, R30 ;  /* 0x0000001eff1e723e */ /* 0x000fe400000010ff */
[----:B------:R-:W-:Y:S01]  /*3460*/  F2FP.BF16.F32.PACK_AB R31, RZ, R31 ;  /* 0x0000001fff1f723e */ /* 0x000fe200000010ff */
[----:B------:R-:W-:Y:S04]  /*3470*/  @P4 STG.E.U16 desc[UR36][R2.64+0x10], R28 ;  /* 0x0000101c02004986 */ /* 0x000fe8000c101524 */
[----:B------:R0:W-:Y:S02]  /*3480*/  @P5 STG.E.U16 desc[UR36][R2.64+0x12], R29 ;  /* 0x0000121d02005986 */ /* 0x0001e4000c101524 */
[----:B0-----:R-:W-:-:S02]  /*3490*/  @P2 IMAD.MOV.U32 R2, RZ, RZ, R4 ;  /* 0x000000ffff022224 */ /* 0x001fc400078e0004 */
[----:B------:R-:W-:-:S05]  /*34a0*/  @P2 IMAD.MOV.U32 R3, RZ, RZ, R5 ;  /* 0x000000ffff032224 */ /* 0x000fca00078e0005 */
[----:B------:R0:W-:Y:S04]  /*34b0*/  @P2 STG.E.U16 desc[UR36][R2.64+0x10], R30 ;  /* 0x0000101e02002986 */ /* 0x0001e8000c101524 */
[----:B------:R0:W-:Y:S02]  /*34c0*/  @P0 STG.E.U16 desc[UR36][R4.64+0x12], R31 ;  /* 0x0000121f04000986 */ /* 0x0001e4000c101524 */
.L_x_47:
[----:B------:R-:W-:Y:S05]  /*34d0*/  BSYNC B0 ;  /* 0x0000000000007941 */ /* 0x000fea0003800000 */
.L_x_33:
[----:B------:R-:W-:Y:S01]  /*34e0*/  LEA R22, P0, R16, R22, 0x1 ;  /* 0x0000001610167211 */ /* 0x000fe200078008ff */
[----:B------:R-:W-:Y:S01]  /*34f0*/  ULDC.64 UR4, c[0x0][0x650] ;  /* 0x0001940000047ab9 */ /* 0x000fe20000000a00 */
[----:B0-----:R-:W-:Y:S02]  /*3500*/  IMAD.U32 R0, RZ, RZ, UR42 ;  /* 0x0000002aff007e24 */ /* 0x001fe4000f8e00ff */
[----:B------:R-:W-:Y:S02]  /*3510*/  IMAD.MOV.U32 R32, RZ, RZ, -0x1 ;  /* 0xffffffffff207424 */ /* 0x000fe400078e00ff */
[----:B------:R-:W-:Y:S01]  /*3520*/  IMAD.X R19, R44, 0x1, R19, P0 ;  /* 0x000000012c137824 */ /* 0x000fe200000e0613 */
[----:B------:R-:W-:Y:S01]  /*3530*/  ISETP.GE.U32.AND P0, PT, R22, UR4, PT ;  /* 0x0000000416007c0c */ /* 0x000fe2000bf06070 */
[----:B------:R0:W-:Y:S01]  /*3540*/  SYNCS.ARRIVE.TRANS64.A1T0 RZ, [R0+UR45], RZ ;  /* 0x000000ff00ff79a7 */ /* 0x0001e2000810002d */
[----:B------:R-:W-:Y:S02]  /*3550*/  IMAD.MOV.U32 R2, RZ, RZ, -0x1 ;  /* 0xffffffffff027424 */ /* 0x000fe400078e00ff */
[----:B------:R-:W-:Y:S01]  /*3560*/  ISETP.GE.U32.AND.EX P0, PT, R19, UR5, PT, P0 ;  /* 0x0000000513007c0c */ /* 0x000fe2000bf06100 */
[----:B------:R-:W-:Y:S01]  /*3570*/  IMAD.MOV.U32 R33, RZ, RZ, -0x1 ;  /* 0xffffffffff217424 */ /* 0x000fe200078e00ff */
[----:B0-----:R-:W-:-:S11]  /*3580*/  PRMT R0, RZ, 0x7610, R0 ;  /* 0x00007610ff007816 */ /* 0x001fd60000000000 */
[----:B------:R-:W-:Y:S05]  /*3590*/  @P0 BRA `(.L_x_48) ;  /* 0x0000000400580947 */ /* 0x000fea0003800000 */
[----:B------:R-:W0:Y:S01]  /*35a0*/  LDC.64 R8, c[0x0][0x628] ;  /* 0x00018a00ff087b82 */ /* 0x000e220000000a00 */
[----:B-1--4-:R-:W1:Y:S01]  /*35b0*/  S2R R14, SR_CTAID.X ;  /* 0x00000000000e7919 */ /* 0x012e620000002500 */
[----:B------:R-:W-:Y:S02]  /*35c0*/  IMAD.MOV.U32 R6, RZ, RZ, R22 ;  /* 0x000000ffff067224 */ /* 0x000fe400078e0016 */
[----:B------:R-:W-:Y:S01]  /*35d0*/  IMAD.MOV.U32 R7, RZ, RZ, R19 ;  /* 0x000000ffff077224 */ /* 0x000fe200078e0013 */
[----:B------:R-:W4:Y:S03]  /*35e0*/  S2R R15, SR_CTAID.Y ;  /* 0x00000000000f7919 */ /* 0x000f260000002600 */
[----:B------:R-:W1:Y:S08]  /*35f0*/  LDC R0, c[0x0][0x630] ;  /* 0x00018c00ff007b82 */ /* 0x000e700000000800 */
[----:B-----5:R-:W1:Y:S01]  /*3600*/  LDC.64 R12, c[0x0][0x620] ;  /* 0x00018800ff0c7b82 */ /* 0x020e620000000a00 */
[----:B0-----:R-:W-:-:S04]  /*3610*/  ISETP.NE.U32.AND P0, PT, R8, RZ, PT ;  /* 0x000000ff0800720c */ /* 0x001fc80003f05070 */
[----:B------:R-:W-:-:S13]  /*3620*/  ISETP.NE.AND.EX P0, PT, R9, RZ, PT, P0 ;  /* 0x000000ff0900720c */ /* 0x000fda0003f05300 */
[----:B-1--4-:R-:W-:Y:S05]  /*3630*/  @!P0 BRA `(.L_x_49) ;  /* 0x0000000000288947 */ /* 0x012fea0003800000 */
[----:B------:R-:W0:Y:S02]  /*3640*/  LDC R3, c[0x0][0x634] ;  /* 0x00018d00ff037b82 */ /* 0x000e240000000800 */
[----:B0-----:R-:W-:-:S05]  /*3650*/  IADD3 R7, P0, R22, R3, RZ ;  /* 0x0000000316077210 */ /* 0x001fca0007f1e0ff */
[----:B--23--:R-:W-:-:S04]  /*3660*/  IMAD.X R11, RZ, RZ, R19, P0 ;  /* 0x000000ffff0b7224 */ /* 0x00cfc800000e0613 */
[----:B------:R-:W-:-:S04]  /*3670*/  IMAD.WIDE.U32 R2, R11, R8, RZ ;  /* 0x000000080b027225 */ /* 0x000fc800078e00ff */
[----:B------:R-:W-:-:S04]  /*3680*/  IMAD.WIDE.U32 R4, P0, R7, R9, R2 ;  /* 0x0000000907047225 */ /* 0x000fc80007800002 */
[----:B------:R-:W-:-:S04]  /*3690*/  IMAD.WIDE.U32 R2, R7, R8, RZ ;  /* 0x0000000807027225 */ /* 0x000fc800078e00ff */
[----:B------:R-:W-:Y:S01]  /*36a0*/  IMAD.X R7, RZ, RZ, RZ, P0 ;  /* 0x000000ffff077224 */ /* 0x000fe200000e06ff */
[----:B------:R-:W-:Y:S01]  /*36b0*/  IADD3 RZ, P0, R3, R4, RZ ;  /* 0x0000000403ff7210 */ /* 0x000fe20007f1e0ff */
[----:B------:R-:W-:-:S04]  /*36c0*/  IMAD.MOV.U32 R6, RZ, RZ, R5 ;  /* 0x000000ffff067224 */ /* 0x000fc800078e0005 */
[----:B------:R-:W-:-:S08]  /*36d0*/  IMAD.WIDE.U32.X R6, R11, R9, R6, P0 ;  /* 0x000000090b067225 */ /* 0x000fd000000e0406 */
.L_x_49:
[-CC-:B------:R-:W-:Y:S01]  /*36e0*/  SHF.R.U64 R33, R6, R0.reuse, R7.reuse ;  /* 0x0000000006217219 */ /* 0x180fe20000001207 */
[----:B------:R-:W0:Y:S01]  /*36f0*/  LDC.64 R28, c[0x0][0x640] ;  /* 0x00019000ff1c7b82 */ /* 0x000e220000000a00 */
[----:B------:R-:W-:Y:S01]  /*3700*/  SHF.R.U32.HI R0, RZ, R0, R7 ;  /* 0x00000000ff007219 */ /* 0x000fe20000011607 */
[----:B------:R-:W-:Y:S01]  /*3710*/  IMAD.MOV.U32 R2, RZ, RZ, R22 ;  /* 0x000000ffff027224 */ /* 0x000fe200078e0016 */
[----:B------:R-:W-:Y:S01]  /*3720*/  IADD3 R5, P0, RZ, -R33, RZ ;  /* 0x80000021ff057210 */ /* 0x000fe20007f1e0ff */
[----:B------:R-:W-:Y:S01]  /*3730*/  ULDC UR4, c[0x0][0x150] ;  /* 0x0000540000047ab9 */ /* 0x000fe20000000800 */
[----:B------:R-:W-:-:S03]  /*3740*/  I2FP.F32.U32 R6, R14 ;  /* 0x0000000e00067245 */ /* 0x000fc60000201000 */
[----:B------:R-:W1:Y:S01]  /*3750*/  LDC R4, c[0x0][0x618] ;  /* 0x00018600ff047b82 */ /* 0x000e620000000800 */
[----:B------:R-:W-:Y:S02]  /*3760*/  IMAD.X R3, RZ, RZ, ~R0, P0 ;  /* 0x000000ffff037224 */ /* 0x000fe400000e0e00 */
[----:B------:R-:W-:Y:S01]  /*3770*/  FMUL R6, R6, UR4 ;  /* 0x0000000406067c20 */ /* 0x000fe20008400000 */
[----:B------:R-:W-:Y:S01]  /*3780*/  ULDC UR4, c[0x0][0x154] ;  /* 0x0000550000047ab9 */ /* 0x000fe20000000800 */
[-C--:B------:R-:W-:Y:S02]  /*3790*/  IMAD R0, R3, R12.reuse, RZ ;  /* 0x0000000c03007224 */ /* 0x080fe400078e02ff */
[----:B------:R-:W-:Y:S01]  /*37a0*/  IMAD.MOV.U32 R3, RZ, RZ, R19 ;  /* 0x000000ffff037224 */ /* 0x000fe200078e0013 */
[----:B------:R-:W2:Y:S01]  /*37b0*/  LDC R24, c[0x0][0x608] ;  /* 0x00018200ff187b82 */ /* 0x000ea20000000800 */
[----:B------:R-:W4:Y:S01]  /*37c0*/  F2I.U32.TRUNC.NTZ R6, R6 ;  /* 0x0000000600067305 */ /* 0x000f22000020f000 */
[----:B------:R-:W-:-:S04]  /*37d0*/  IMAD.WIDE.U32 R2, R5, R12, R2 ;  /* 0x0000000c05027225 */ /* 0x000fc800078e0002 */
[----:B------:R-:W-:Y:S02]  /*37e0*/  IMAD R5, R5, R13, R0 ;  /* 0x0000000d05057224 */ /* 0x000fe400078e0200 */
[----:B------:R-:W5:Y:S01]  /*37f0*/  LDC R26, c[0x0][0x658] ;  /* 0x00019600ff1a7b82 */ /* 0x000f620000000800 */
[----:B------:R-:W-:Y:S01]  /*3800*/  I2FP.F32.U32 R0, R15 ;  /* 0x0000000f00007245 */ /* 0x000fe20000201000 */
[----:B------:R-:W-:Y:S01]  /*3810*/  IMAD.IADD R3, R3, 0x1, R5 ;  /* 0x0000000103037824 */ /* 0x000fe200078e0205 */
[----:B0-----:R-:W-:-:S03]  /*3820*/  ISETP.NE.U32.AND P0, PT, R28, RZ, PT ;  /* 0x000000ff1c00720c */ /* 0x001fc60003f05070 */
[----:B------:R-:W-:Y:S02]  /*3830*/  FMUL R0, R0, UR4 ;  /* 0x0000000400007c20 */ /* 0x000fe40008400000 */
[----:B------:R-:W0:Y:S01]  /*3840*/  LDC R7, c[0x0][0x144] ;  /* 0x00005100ff077b82 */ /* 0x000e220000000800 */
[-CC-:B-1----:R-:W-:Y:S01]  /*3850*/  SHF.R.U64 R8, R2, R4.reuse, R3.reuse ;  /* 0x0000000402087219 */ /* 0x182fe20000001203 */
[----:B------:R1:W0:Y:S01]  /*3860*/  F2I.U32.TRUNC.NTZ R12, R0 ;  /* 0x00000000000c7305 */ /* 0x000222000020f000 */
[----:B------:R-:W-:Y:S01]  /*3870*/  ISETP.NE.AND.EX P0, PT, R29, RZ, PT, P0 ;  /* 0x000000ff1d00720c */ /* 0x000fe20003f05300 */
[----:B----4-:R-:W-:Y:S01]  /*3880*/  IMAD.MOV R6, RZ, RZ, -R6 ;  /* 0x000000ffff067224 */ /* 0x010fe200078e0a06 */
[----:B------:R-:W-:-:S03]  /*3890*/  SHF.R.U32.HI R3, RZ, R4, R3 ;  /* 0x00000004ff037219 */ /* 0x000fc60000011603 */
[----:B------:R-:W4:Y:S01]  /*38a0*/  LDC R20, c[0x0][0x148] ;  /* 0x00005200ff147b82 */ /* 0x000f220000000800 */
[-CC-:B--23--:R-:W-:Y:S02]  /*38b0*/  SHF.R.U64 R10, R8, R24.reuse, R3.reuse ;  /* 0x00000018080a7219 */ /* 0x18cfe40000001203 */
[----:B------:R-:W-:-:S05]  /*38c0*/  SHF.R.U32.HI R3, RZ, R24, R3 ;  /* 0x00000018ff037219 */ /* 0x000fca0000011603 */
[----:B------:R-:W2:Y:S01]  /*38d0*/  LDC R25, c[0x0][0x648] ;  /* 0x00019200ff197b82 */ /* 0x000ea20000000800 */
[-CC-:B-----5:R-:W-:Y:S02]  /*38e0*/  SHF.R.U64 R11, R10, R26.reuse, R3.reuse ;  /* 0x0000001a0a0b7219 */ /* 0x1a0fe40000001203 */
[----:B------:R-:W-:-:S03]  /*38f0*/  SHF.R.U32.HI R3, RZ, R26, R3 ;  /* 0x0000001aff037219 */ /* 0x000fc60000011603 */
[----:B------:R-:W-:Y:S02]  /*3900*/  IMAD.MOV.U32 R2, RZ, RZ, R11 ;  /* 0x000000ffff027224 */ /* 0x000fe400078e000b */
[----:B------:R-:W3:Y:S01]  /*3910*/  LDC R27, c[0x0][0x638] ;  /* 0x00018e00ff1b7b82 */ /* 0x000ee20000000800 */
[----:B0-----:R-:W-:-:S07]  /*3920*/  IMAD R13, R7, R6, R14 ;  /* 0x00000006070d7224 */ /* 0x001fce00078e020e */
[----:B------:R-:W0:Y:S08]  /*3930*/  LDC R30, c[0x0][0x610] ;  /* 0x00018400ff1e7b82 */ /* 0x000e300000000800 */
[----:B------:R-:W0:Y:S01]  /*3940*/  LDC R21, c[0x0][0x600] ;  /* 0x00018000ff157b82 */ /* 0x000e220000000800 */
[----:B-1--4-:R-:W-:Y:S05]  /*3950*/  @!P0 BRA `(.L_x_50) ;  /* 0x0000000000288947 */ /* 0x012fea0003800000 */
        /* <DEDUP_REMOVED lines=10> */
.L_x_50:
[----:B------:R-:W-:Y:S01]  /*3a00*/  ISETP.NE.AND P0, PT, R23, 0x1, PT ;  /* 0x000000011700780c */ /* 0x000fe20003f05270 */
[----:B0-----:R-:W-:Y:S01]  /*3a10*/  VIADD R5, R21, 0xffffffff ;  /* 0xffffffff15057836 */ /* 0x001fe20000000000 */
[----:B--2---:R-:W-:Y:S01]  /*3a20*/  SHF.R.U64 R0, R2, R25, R3 ;  /* 0x0000001902007219 */ /* 0x004fe20000001203 */
[----:B------:R-:W-:Y:S01]  /*3a30*/  IMAD.MOV R12, RZ, RZ, -R12 ;  /* 0x000000ffff0c7224 */ /* 0x000fe200078e0a0c */
[----:B------:R-:W-:-:S03]  /*3a40*/  LOP3.LUT R3, R10, R45, RZ, 0xc0, !PT ;  /* 0x0000002d0a037212 */ /* 0x000fc600078ec0ff */
[----:B------:R-:W-:Y:S02]  /*3a50*/  IMAD.MOV R2, RZ, RZ, -R0 ;  /* 0x000000ffff027224 */ /* 0x000fe400078e0a00 */
[----:B------:R-:W-:Y:S01]  /*3a60*/  IMAD R32, R40, R0, R3 ;  /* 0x0000000028207224 */ /* 0x000fe200078e0203 */
[----:B------:R-:W-:Y:S01]  /*3a70*/  LOP3.LUT R0, R8, R5, RZ, 0xc0, !PT ;  /* 0x0000000508007212 */ /* 0x000fe200078ec0ff */
[----:B---3--:R-:W-:Y:S02]  /*3a80*/  IMAD R3, R2, R27, R11 ;  /* 0x0000001b02037224 */ /* 0x008fe400078e020b */
[----:B------:R-:W-:Y:S02]  /*3a90*/  @P0 IMAD R13, R20, R12, R15 ;  /* 0x0000000c140d0224 */ /* 0x000fe400078e020f */
[----:B------:R-:W-:Y:S02]  /*3aa0*/  IMAD.MOV.U32 R2, RZ, RZ, 0x1 ;  /* 0x00000001ff027424 */ /* 0x000fe400078e00ff */
[----:B------:R-:W-:-:S02]  /*3ab0*/  IMAD R32, R32, R30, R13 ;  /* 0x0000001e20207224 */ /* 0x000fc400078e020d */
[--C-:B------:R-:W-:Y:S01]  /*3ac0*/  IMAD R3, R3, R21, R0.reuse ;  /* 0x0000001503037224 */ /* 0x100fe200078e0200 */
[----:B------:R-:W-:-:S04]  /*3ad0*/  PRMT R0, R2, 0x7610, R0 ;  /* 0x0000761002007816 */ /* 0x000fc80000000000 */
[----:B------:R-:W-:Y:S02]  /*3ae0*/  SEL R2, R3, R32, !P0 ;  /* 0x0000002003027207 */ /* 0x000fe40004000000 */
[----:B------:R-:W-:-:S07]  /*3af0*/  SEL R32, R32, R3, !P0 ;  /* 0x0000000320207207 */ /* 0x000fce0004000000 */
.L_x_48:
[----:B------:R-:W-:Y:S02]  /*3b00*/  LOP3.LUT P0, RZ, R0, 0xff, RZ, 0xc0, !PT ;  /* 0x000000ff00ff7812 */ /* 0x000fe4000780c0ff */
[----:B------:R-:W-:-:S11]  /*3b10*/  LOP3.LUT R48, R48, 0x1, RZ, 0x3c, !PT ;  /* 0x0000000130307812 */ /* 0x000fd600078e3cff */
[----:B------:R-:W-:Y:S05]  /*3b20*/  @!P0 EXIT ;  /* 0x000000000000894d */ /* 0x000fea0003800000 */
[----:B------:R-:W-:Y:S05]  /*3b30*/  BRA `(.L_x_51) ;  /* 0xffffffe400507947 */ /* 0x000fea000383ffff */
.L_x_14:
[----:B------:R-:W-:-:S08]  /*3b40*/  ISETP.NE.AND P0, PT, R5, RZ, PT ;  /* 0x000000ff0500720c */ /* 0x000fd00003f05270 */
[----:B-----5:R-:W0:-:S00]  /*3b50*/  USETMAXREG.DEALLOC.CTAPOOL 0x28 ;  /* 0x00000028000079c8 */ /* 0x020e0000080e0500 */
[----:B------:R-:W-:Y:S05]  /*3b60*/  @P0 EXIT ;  /* 0x000000000000094d */ /* 0x000fea0003800000 */
[----:B0-----:R-:W-:Y:S01]  /*3b70*/  LOP3.LUT P0, RZ, R8, 0xff, RZ, 0xc0, !PT ;  /* 0x000000ff08ff7812 */ /* 0x001fe2000780c0ff */
[----:B------:R-:W-:Y:S02]  /*3b80*/  IMAD.MOV.U32 R6, RZ, RZ, 0x1 ;  /* 0x00000001ff067424 */ /* 0x000fe400078e00ff */
[----:B------:R-:W-:-:S10]  /*3b90*/  IMAD.MOV.U32 R7, RZ, RZ, RZ ;  /* 0x000000ffff077224 */ /* 0x000fd400078e00ff */
[----:B------:R-:W-:Y:S05]  /*3ba0*/  @!P0 BRA `(.L_x_52) ;  /* 0x0000000c00148947 */ /* 0x000fea0003800000 */
[----:B------:R-:W-:Y:S01]  /*3bb0*/  LOP3.LUT P0, RZ, R4, 0x1f, RZ, 0xc0, !PT ;  /* 0x0000001f04ff7812 */ /* 0x000fe2000780c0ff */
[----:B------:R-:W-:Y:S01]  /*3bc0*/  ULDC UR6, c[0x0][0x658] ;  /* 0x0001960000067ab9 */ /* 0x000fe20000000800 */
[----:B------:R-:W-:Y:S01]  /*3bd0*/  UMOV UR7, 0xffffffff ;  /* 0xffffffff00077882 */ /* 0x000fe20000000000 */
[----:B------:R-:W-:Y:S01]  /*3be0*/  BSSY B0, `(.L_x_52) ;  /* 0x00000c1000007945 */ /* 0x000fe20003800000 */
[----:B------:R-:W-:Y:S01]  /*3bf0*/  USHF.L.U32 UR7, UR7, UR6, URZ ;  /* 0x0000000607077299 */ /* 0x000fe2000800063f */
[C---:B------:R-:W-:Y:S01]  /*3c00*/  ISETP.NE.AND P2, PT, R3.reuse, RZ, PT ;  /* 0x000000ff0300720c */ /* 0x040fe20003f45270 */
[----:B------:R-:W-:Y:S01]  /*3c10*/  IMAD.MOV.U32 R9, RZ, RZ, 0x1 ;  /* 0x00000001ff097424 */ /* 0x000fe200078e00ff */
[----:B------:R-:W-:Y:S01]  /*3c20*/  ISETP.NE.OR P0, PT, R3, RZ, !P0 ;  /* 0x000000ff0300720c */ /* 0x000fe20004705670 */
[----:B------:R-:W-:Y:S01]  /*3c30*/  IMAD.MOV.U32 R6, RZ, RZ, 0x1 ;  /* 0x00000001ff067424 */ /* 0x000fe200078e00ff */
[----:B------:R-:W-:Y:S01]  /*3c40*/  LOP3.LUT R8, R18, 0x2, RZ, 0xfc, !PT ;  /* 0x0000000212087812 */ /* 0x000fe200078efcff */
[----:B------:R-:W-:Y:S01]  /*3c50*/  IMAD.MOV.U32 R7, RZ, RZ, RZ ;  /* 0x000000ffff077224 */ /* 0x000fe200078e00ff */
[----:B------:R-:W-:Y:S01]  /*3c60*/  ULDC UR5, c[0x0][0x600] ;  /* 0x0001800000057ab9 */ /* 0x000fe20000000800 */
[----:B------:R-:W-:Y:S01]  /*3c70*/  UMOV UR8, 0x1 ;  /* 0x0000000100087882 */ /* 0x000fe20000000000 */
[----:B------:R-:W-:-:S02]  /*3c80*/  UIADD3 UR22, UR4, 0x1, URZ ;  /* 0x0000000104167890 */ /* 0x000fc4000fffe03f */
[----:B------:R-:W-:Y:S02]  /*3c90*/  UIADD3 UR16, UR5, -0x1, URZ ;  /* 0xffffffff05107890 */ /* 0x000fe4000fffe03f */
[----:B------:R-:W-:Y:S02]  /*3ca0*/  USHF.L.U32 UR18, UR8, UR6, URZ ;  /* 0x0000000608127299 */ /* 0x000fe4000800063f */
[----:B------:R-:W-:Y:S01]  /*3cb0*/  ULOP3.LUT UR17, URZ, UR7, URZ, 0x33, !UPT ;  /* 0x000000073f117292 */ /* 0x000fe2000f8e333f */
[----:B------:R-:W-:-:S11]  /*3cc0*/  ULDC.64 UR20, c[0x0][0x198] ;  /* 0x0000660000147ab9 */ /* 0x000fd60000000a00 */
.L_x_64:
[----:B------:R-:W-:-:S03]  /*3cd0*/  UMOV UR5, 0xffffffff ;  /* 0xffffffff00057882 */ /* 0x000fc60000000000 */
[----:B------:R-:W-:Y:S05]  /*3ce0*/  BRA.DIV UR5, `(.L_x_53) ;  /* 0x0000000e05ac7947 */ /* 0x000fea000b800000 */
[----:B------:R-:W-:-:S13]  /*3cf0*/  ELECT P6, URZ, PT ;  /* 0x00000000003f782f */ /* 0x000fda00038c0000 */
.L_x_74:
[----:B------:R-:W0:Y:S01]  /*3d00*/  LDC R3, c[0x0][0x28c] ;  /* 0x0000a300ff037b82 */ /* 0x000e220000000800 */
[----:B------:R-:W-:Y:S01]  /*3d10*/  BSSY B1, `(.L_x_54) ;  /* 0x0000037000017945 */ /* 0x000fe20003800000 */
[----:B0-----:R-:W-:-:S13]  /*3d20*/  ISETP.LT.OR P6, PT, R3, 0x1, !P6 ;  /* 0x000000010300780c */ /* 0x001fda00077c1670 */
[----:B------:R-:W-:Y:S05]  /*3d30*/  @P6 BRA `(.L_x_55) ;  /* 0x0000000000d06947 */ /* 0x000fea0003800000 */
[----:B------:R-:W-:Y:S02]  /*3d40*/  IMAD.SHL.U32 R10, R2, 0x10, RZ ;  /* 0x00000010020a7824 */ /* 0x000fe400078e00ff */
[----:B------:R-:W-:Y:S02]  /*3d50*/  IMAD.SHL.U32 R32, R32, 0x40, RZ ;  /* 0x0000004020207824 */ /* 0x000fe400078e00ff */
[----:B------:R-:W-:Y:S02]  /*3d60*/  IMAD.MOV.U32 R13, RZ, RZ, RZ ;  /* 0x000000ffff0d7224 */ /* 0x000fe400078e00ff */
[----:B------:R-:W-:Y:S02]  /*3d70*/  IMAD.U32 R14, RZ, RZ, UR22 ;  /* 0x00000016ff0e7e24 */ /* 0x000fe4000f8e00ff */
[----:B------:R-:W-:Y:S02]  /*3d80*/  IMAD.MOV.U32 R2, RZ, RZ, R6 ;  /* 0x000000ffff027224 */ /* 0x000fe400078e0006 */
[----:B------:R-:W-:-:S07]  /*3d90*/  IMAD.MOV.U32 R3, RZ, RZ, R7 ;  /* 0x000000ffff037224 */ /* 0x000fce00078e0007 */
.L_x_59:
[----:B------:R-:W0:Y:S01]  /*3da0*/  S2R R5, SR_CgaCtaId ;  /* 0x0000000000057919 */ /* 0x000e220000008800 */
[----:B------:R-:W-:-:S04]  /*3db0*/  MOV R4, 0x400 ;  /* 0x0000040000047802 */ /* 0x000fc80000000f00 */
[----:B0-----:R-:W-:Y:S02]  /*3dc0*/  LEA R12, R5, R4, 0x18 ;  /* 0x00000004050c7211 */ /* 0x001fe400078ec0ff */
[----:B------:R-:W-:Y:S01]  /*3dd0*/  SHF.L.U32 R4, R2, 0x1f, RZ ;  /* 0x0000001f02047819 */ /* 0x000fe200000006ff */
[----:B------:R-:W0:Y:S02]  /*3de0*/  @!P2 LDC R5, c[0x0][0x500] ;  /* 0x00014000ff05ab82 */ /* 0x000e240000000800 */
[----:B------:R-:W-:-:S04]  /*3df0*/  IMAD R11, R3, 0x8, R12 ;  /* 0x00000008030b7824 */ /* 0x000fc800078e020c */
[----:B------:R-:W1:Y:S02]  /*3e00*/  SYNCS.PHASECHK.TRANS64.TRYWAIT P1, [R11+URZ+0x2d0], R4 ;  /* 0x0002d0040b0075a7 */ /* 0x000e64000802017f */
[----:B-1----:R-:W-:Y:S05]  /*3e10*/  @!P1 BRA `(.L_x_56) ;  /* 0x0000000c00809947 */ /* 0x002fea0003800000 */
.L_x_75:
[----:B-1----:R-:W-:Y:S01]  /*3e20*/  PRMT R4, R8, 0x9910, RZ ;  /* 0x0000991008047816 */ /* 0x002fe200000000ff */
[----:B0-----:R0:W-:Y:S03]  /*3e30*/  @!P2 SYNCS.ARRIVE.TRANS64 RZ, [R11+URZ], R5 ;  /* 0x000000050bffa9a7 */ /* 0x0011e6000800003f */
[----:B------:R-:W-:-:S13]  /*3e40*/  ISETP.NE.AND P1, PT, R4, 0x2, PT ;  /* 0x000000020400780c */ /* 0x000fda0003f25270 */
[----:B0-----:R-:W-:Y:S05]  /*3e50*/  @P1 BRA `(.L_x_57) ;  /* 0x0000000000041947 */ /* 0x001fea0003800000 */
[----:B------:R-:W-:Y:S01]  /*3e60*/  BPT.TRAP 0x1 ;  /* 0x000000040000795c */ /* 0x000fe20000300000 */
.L_x_57:
[----:B------:R-:W-:Y:S05]  /*3e70*/  @P0 BRA `(.L_x_58) ;  /* 0x0000000000040947 */ /* 0x000fea0003800000 */
[----:B------:R-:W-:Y:S01]  /*3e80*/  BPT.TRAP 0x1 ;  /* 0x000000040000795c */ /* 0x000fe20000300000 */
.L_x_58:
[--C-:B------:R-:W-:Y:S01]  /*3e90*/  IMAD R4, R3, 0x800, R12.reuse ;  /* 0x0000080003047824 */ /* 0x100fe200078e020c */
[----:B------:R-:W-:Y:S01]  /*3ea0*/  R2UR UR9, R11 ;  /* 0x000000000b0972ca */ /* 0x000fe200000e0000 */
[C---:B------:R-:W-:Y:S01]  /*3eb0*/  IMAD R12, R3.reuse, 0x200, R12 ;  /* 0x00000200030c7824 */ /* 0x040fe200078e020c */
[----:B------:R-:W-:Y:S01]  /*3ec0*/  UIADD3 UR6, UP0, UR20, 0xf0, URZ ;  /* 0x000000f014067890 */ /* 0x000fe2000ff1e03f */
[----:B------:R-:W-:Y:S01]  /*3ed0*/  VIADD R14, R14, 0xffffffff ;  /* 0xffffffff0e0e7836 */ /* 0x000fe20000000000 */
[----:B------:R-:W-:Y:S01]  /*3ee0*/  R2UR UR5, R4 ;  /* 0x00000000040572ca */ /* 0x000fe200000e0000 */
[----:B------:R-:W-:Y:S01]  /*3ef0*/  UIADD3 UR24, UP1, UR20, 0x1f0, URZ ;  /* 0x000001f014187890 */ /* 0x000fe2000ff3e03f */
[----:B------:R-:W-:Y:S01]  /*3f00*/  R2UR UR8, R12 ;  /* 0x000000000c0872ca */ /* 0x000fe200000e0000 */
[----:B------:R-:W-:Y:S01]  /*3f10*/  UIADD3.X UR7, URZ, UR21, URZ, UP0, !UPT ;  /* 0x000000153f077290 */ /* 0x000fe200087fe43f */
[----:B------:R-:W-:Y:S01]  /*3f20*/  R2UR UR11, R32 ;  /* 0x00000000200b72ca */ /* 0x000fe200000e0000 */
[----:B------:R-:W-:Y:S01]  /*3f30*/  VIADD R3, R3, 0x1 ;  /* 0x0000000103037836 */ /* 0x000fe20000000000 */
[----:B------:R-:W-:Y:S01]  /*3f40*/  R2UR UR10, R13 ;  /* 0x000000000d0a72ca */ /* 0x000fe200000e0000 */
[----:B------:R-:W-:Y:S01]  /*3f50*/  UIADD3.X UR25, URZ, UR21, URZ, UP1, !UPT ;  /* 0x000000153f197290 */ /* 0x000fe20008ffe43f */
[----:B------:R-:W-:Y:S01]  /*3f60*/  R2UR UR12, R33 ;  /* 0x00000000210c72ca */ /* 0x000fe200000e0000 */
[----:B------:R-:W-:Y:S01]  /*3f70*/  UMOV UR14, 0x0 ;  /* 0x00000000000e7882 */ /* 0x000fe20000000000 */
[----:B------:R-:W-:Y:S01]  /*3f80*/  R2UR UR19, R10 ;  /* 0x000000000a1372ca */ /* 0x000fe200000e0000 */
[----:B------:R-:W-:Y:S01]  /*3f90*/  UMOV UR15, 0x10000000 ;  /* 0x10000000000f7882 */ /* 0x000fe20000000000 */
[----:B------:R-:W-:Y:S01]  /*3fa0*/  ISETP.GT.AND P3, PT, R14, 0x1, PT ;  /* 0x000000010e00780c */ /* 0x000fe20003f64270 */
[----:B------:R-:W-:Y:S01]  /*3fb0*/  UIADD3 UR5, UR5, 0x680, URZ ;  /* 0x0000068005057890 */ /* 0x000fe2000fffe03f */
[----:B------:R-:W-:Y:S01]  /*3fc0*/  ISETP.NE.AND P1, PT, R3, 0x5a, PT ;  /* 0x0000005a0300780c */ /* 0x000fe20003f25270 */
[----:B------:R-:W-:Y:S01]  /*3fd0*/  UIADD3 UR13, UR8, 0x2d680, URZ ;  /* 0x0002d680080d7890 */ /* 0x000fe2000fffe03f */
[----:B------:R-:W-:-:S02]  /*3fe0*/  VIADD R13, R13, 0x10 ;  /* 0x000000100d0d7836 */ /* 0x000fc40000000000 */
[----:B------:R-:W-:Y:S02]  /*3ff0*/  SEL R5, RZ, 0x1, P1 ;  /* 0x00000001ff057807 */ /* 0x000fe40000800000 */
[----:B------:R-:W-:Y:S01]  /*4000*/  UMOV UR8, UR5 ;  /* 0x0000000500087c82 */ /* 0x000fe20008000000 */
[----:B------:R-:W-:Y:S01]  /*4010*/  SEL R3, R3, RZ, P1 ;  /* 0x000000ff03037207 */ /* 0x000fe20000800000 */
[----:B------:R0:W-:Y:S01]  /*4020*/  UTMALDG.3D [UR8], [UR6], desc[UR14] ;  /* 0x00000e08060075b4 */ /* 0x0001e20008011000 */
[----:B------:R-:W-:Y:S01]  /*4030*/  LOP3.LUT R2, R2, R5, RZ, 0x3c, !PT ;  /* 0x0000000502027212 */ /* 0x000fe200078e3cff */
[----:B0-----:R-:W-:Y:S01]  /*4040*/  UMOV UR8, UR13 ;  /* 0x0000000d00087c82 */ /* 0x001fe20008000000 */
[----:B------:R-:W-:Y:S02]  /*4050*/  UMOV UR11, UR19 ;  /* 0x00000013000b7c82 */ /* 0x000fe40008000000 */
[----:B------:R0:W-:Y:S02]  /*4060*/  UTMALDG.3D [UR8], [UR24], desc[UR14] ;  /* 0x00000e08180075b4 */ /* 0x0001e40008011000 */
[----:B0-----:R-:W-:Y:S05]  /*4070*/  @P3 BRA `(.L_x_59) ;  /* 0xfffffffc00483947 */ /* 0x001fea000383ffff */
.L_x_55:
[----:B------:R-:W-:Y:S05]  /*4080*/  BSYNC B1 ;  /* 0x0000000000017941 */ /* 0x000fea0003800000 */
.L_x_54:
[----:B------:R-:W-:Y:S01]  /*4090*/  LOP3.LUT P4, RZ, R9, 0xff, RZ, 0xc0, !PT ;  /* 0x000000ff09ff7812 */ /* 0x000fe2000788c0ff */
[----:B------:R-:W-:Y:S01]  /*40a0*/  VIADD R4, R7, UR4 ;  /* 0x0000000407047c36 */ /* 0x000fe20008000000 */
[----:B------:R-:W-:Y:S01]  /*40b0*/  ULDC.64 UR6, c[0x0][0x650] ;  /* 0x0001940000067ab9 */ /* 0x000fe20000000a00 */
[----:B------:R-:W-:Y:S01]  /*40c0*/  IMAD.U32 R5, RZ, RZ, UR4 ;  /* 0x00000004ff057e24 */ /* 0x000fe2000f8e00ff */
[----:B------:R-:W-:Y:S01]  /*40d0*/  UISETP.GE.U32.AND UP0, UPT, UR4, 0x5a, UPT ;  /* 0x0000005a0400788c */ /* 0x000fe2000bf06070 */
[----:B------:R-:W-:Y:S01]  /*40e0*/  BSSY B1, `(.L_x_60) ;  /* 0x000006e000017945 */ /* 0x000fe20003800000 */
[----:B------:R-:W-:Y:S01]  /*40f0*/  SHF.R.U32.HI R2, RZ, 0x1, R4 ;  /* 0x00000001ff027819 */ /* 0x000fe20000011604 */
[----:B------:R-:W-:Y:S01]  /*4100*/  IMAD.MOV.U32 R32, RZ, RZ, -0x1 ;  /* 0xffffffffff207424 */ /* 0x000fe200078e00ff */
[----:B------:R-:W-:Y:S01]  /*4110*/  ISETP.GT.U32.AND P1, PT, R4, 0x59, PT ;  /* 0x000000590400780c */ /* 0x000fe20003f24070 */
[----:B------:R-:W-:Y:S01]  /*4120*/  IMAD.MOV.U32 R33, RZ, RZ, -0x1 ;  /* 0xffffffffff217424 */ /* 0x000fe200078e00ff */
[----:B------:R-:W-:-:S02]  /*4130*/  PLOP3.LUT P3, PT, PT, PT, UP0, 0x80, 0x0 ;  /* 0x000000000000781c */ /* 0x000fc40003f6f008 */
[----:B------:R-:W-:Y:S01]  /*4140*/  ISETP.LT.U32.AND P1, PT, R5, 0x5a, P1 ;  /* 0x0000005a0500780c */ /* 0x000fe20000f21070 */
[----:B------:R-:W0:Y:S01]  /*4150*/  @P4 S2R R10, SR_CgaCtaId ;  /* 0x00000000000a4919 */ /* 0x000e220000008800 */
[----:B------:R-:W-:Y:S02]  /*4160*/  @P4 MOV R3, 0x400 ;  /* 0x0000040000034802 */ /* 0x000fe40000000f00 */
[----:B------:R-:W-:Y:S02]  /*4170*/  PRMT R9, RZ, 0x7610, R9 ;  /* 0x00007610ff097816 */ /* 0x000fe40000000009 */
[----:B0-----:R-:W-:Y:S01]  /*4180*/  @P4 LEA R10, R10, R3, 0x18 ;  /* 0x000000030a0a4211 */ /* 0x001fe200078ec0ff */
[----:B------:R-:W-:-:S03]  /*4190*/  IMAD.WIDE.U32 R2, R2, -0x49f49f49, RZ ;  /* 0xb60b60b702027825 */ /* 0x000fc600078e00ff */
[----:B------:R0:W-:Y:S01]  /*41a0*/  @P4 SYNCS.ARRIVE.TRANS64.A1T0 RZ, [R10+URZ+0x5d8], RZ ;  /* 0x0005d8ff0aff49a7 */ /* 0x0001e2000810003f */
[----:B------:R-:W-:Y:S01]  /*41b0*/  IADD3 R22, P4, R22, R16, RZ ;  /* 0x0000001016167210 */ /* 0x000fe20007f9e0ff */
[----:B------:R-:W-:Y:S01]  /*41c0*/  IMAD.MOV.U32 R2, RZ, RZ, -0x1 ;  /* 0xffffffffff027424 */ /* 0x000fe200078e00ff */
[----:B------:R-:W-:Y:S02]  /*41d0*/  SHF.R.U32.HI R5, RZ, 0x5, R3 ;  /* 0x00000005ff057819 */ /* 0x000fe40000011603 */
[----:B------:R-:W-:Y:S01]  /*41e0*/  SEL R3, RZ, 0x1, !P1 ;  /* 0x00000001ff037807 */ /* 0x000fe20004800000 */
[----:B------:R-:W-:Y:S01]  /*41f0*/  IMAD.X R19, R19, 0x1, R0, P4 ;  /* 0x0000000113137824 */ /* 0x000fe200020e0600 */
[----:B------:R-:W-:Y:S01]  /*4200*/  ISETP.GE.U32.AND P1, PT, R22, UR6, PT ;  /* 0x0000000616007c0c */ /* 0x000fe2000bf26070 */
[----:B------:R-:W-:Y:S01]  /*4210*/  IMAD R7, R5, -0x5a, R4 ;  /* 0xffffffa605077824 */ /* 0x000fe200078e0204 */
[----:B------:R-:W-:Y:S02]  /*4220*/  LOP3.LUT R6, R6, R3, RZ, 0x3c, !PT ;  /* 0x0000000306067212 */ /* 0x000fe400078e3cff */
[----:B------:R-:W-:-:S02]  /*4230*/  ISETP.GE.U32.AND.EX P1, PT, R19, UR7, PT, P1 ;  /* 0x0000000713007c0c */ /* 0x000fc4000bf26110 */
[----:B------:R-:W-:Y:S02]  /*4240*/  @P3 LOP3.LUT R6, R6, 0x1, R5, 0x78, !PT ;  /* 0x0000000106063812 */ /* 0x000fe400078e7805 */
[----:B------:R-:W-:-:S09]  /*4250*/  PRMT R3, RZ, 0x7610, R3 ;  /* 0x00007610ff037816 */ /* 0x000fd20000000003 */
[----:B0-----:R-:W-:Y:S05]  /*4260*/  @P1 BRA `(.L_x_61) ;  /* 0x0000000400541947 */ /* 0x001fea0003800000 */
[----:B------:R-:W0:Y:S01]  /*4270*/  S2R R11, SR_CTAID.X ;  /* 0x00000000000b7919 */ /* 0x000e220000002500 */
[----:B------:R-:W-:Y:S01]  /*4280*/  ULDC.64 UR6, c[0x0][0x628] ;  /* 0x00018a0000067ab9 */ /* 0x000fe20000000a00 */
[----:B------:R-:W1:Y:S01]  /*4290*/  LDC R12, c[0x0][0x144] ;  /* 0x00005100ff0c7b82 */ /* 0x000e620000000800 */
[----:B------:R-:W-:Y:S01]  /*42a0*/  ISETP.NE.U32.AND P1, PT, RZ, UR6, PT ;  /* 0x00000006ff007c0c */ /* 0x000fe2000bf25070 */
[----:B------:R-:W2:Y:S01]  /*42b0*/  S2R R10, SR_CTAID.Y ;  /* 0x00000000000a7919 */ /* 0x000ea20000002600 */
[----:B------:R-:W-:Y:S01]  /*42c0*/  ULDC UR5, c[0x0][0x150] ;  /* 0x0000540000057ab9 */ /* 0x000fe20000000800 */
[----:B------:R-:W-:Y:S01]  /*42d0*/  ULDC UR8, c[0x0][0x630] ;  /* 0x00018c0000087ab9 */ /* 0x000fe20000000800 */
[----:B------:R-:W-:Y:S01]  /*42e0*/  ISETP.NE.AND.EX P1, PT, RZ, UR7, PT, P1 ;  /* 0x00000007ff007c0c */ /* 0x000fe2000bf25310 */
[----:B------:R-:W-:Y:S01]  /*42f0*/  IMAD.MOV.U32 R2, RZ, RZ, R22 ;  /* 0x000000ffff027224 */ /* 0x000fe200078e0016 */
[----:B0-----:R-:W-:-:S05]  /*4300*/  I2FP.F32.U32 R3, R11 ;  /* 0x0000000b00037245 */ /* 0x001fca0000201000 */
[----:B------:R-:W-:Y:S01]  /*4310*/  FMUL R14, R3, UR5 ;  /* 0x00000005030e7c20 */ /* 0x000fe20008400000 */
[----:B------:R-:W-:-:S05]  /*4320*/  IMAD.MOV.U32 R3, RZ, RZ, R19 ;  /* 0x000000ffff037224 */ /* 0x000fca00078e0013 */
[----:B--2---:R-:W-:Y:S05]  /*4330*/  @!P1 BRA `(.L_x_62) ;  /* 0x0000000000289947 */ /* 0x004fea0003800000 */
[----:B------:R-:W-:Y:S02]  /*4340*/  ULDC UR5, c[0x0][0x634] ;  /* 0x00018d0000057ab9 */ /* 0x000fe40000000800 */
[----:B------:R-:W-:-:S05]  /*4350*/  IADD3 R3, P1, R22, UR5, RZ ;  /* 0x0000000516037c10 */ /* 0x000fca000ff3e0ff */
[----:B------:R-:W-:-:S04]  /*4360*/  IMAD.X R13, RZ, RZ, R19, P1 ;  /* 0x000000ffff0d7224 */ /* 0x000fc800008e0613 */
[----:B------:R-:W-:-:S04]  /*4370*/  IMAD.WIDE.U32 R4, R13, UR6, RZ ;  /* 0x000000060d047c25 */ /* 0x000fc8000f8e00ff */
[----:B------:R-:W-:-:S04]  /*4380*/  IMAD.WIDE.U32 R4, P1, R3, UR7, R4 ;  /* 0x0000000703047c25 */ /* 0x000fc8000f820004 */
[----:B------:R-:W-:-:S04]  /*4390*/  IMAD.WIDE.U32 R2, R3, UR6, RZ ;  /* 0x0000000603027c25 */ /* 0x000fc8000f8e00ff */
[----:B------:R-:W-:Y:S01]  /*43a0*/  IMAD.MOV.U32 R2, RZ, RZ, R5 ;  /* 0x000000ffff027224 */ /* 0x000fe200078e0005 */
[----:B------:R-:W-:Y:S01]  /*43b0*/  IADD3 RZ, P3, R3, R4, RZ ;  /* 0x0000000403ff7210 */ /* 0x000fe20007f7e0ff */
[----:B------:R-:W-:-:S04]  /*43c0*/  IMAD.X R3, RZ, RZ, RZ, P1 ;  /* 0x000000ffff037224 */ /* 0x000fc800008e06ff */
[----:B------:R-:W-:-:S08]  /*43d0*/  IMAD.WIDE.U32.X R2, R13, UR7, R2, P3 ;  /* 0x000000070d027c25 */ /* 0x000fd000098e0402 */
.L_x_62:
[--C-:B------:R-:W-:Y:S01]  /*43e0*/  SHF.R.U64 R33, R2, UR8, R3.reuse ;  /* 0x0000000802217c19 */ /* 0x100fe20008001203 */
[----:B------:R-:W0:Y:S01]  /*43f0*/  F2I.U32.TRUNC.NTZ R14, R14 ;  /* 0x0000000e000e7305 */ /* 0x000e22000020f000 */
[----:B------:R-:W-:Y:S01]  /*4400*/  SHF.R.U32.HI R2, RZ, UR8, R3 ;  /* 0x00000008ff027c19 */ /* 0x000fe20008011603 */
[----:B------:R-:W-:Y:S01]  /*4410*/  ULDC.64 UR6, c[0x0][0x620] ;  /* 0x0001880000067ab9 */ /* 0x000fe20000000a00 */
[----:B------:R-:W-:Y:S01]  /*4420*/  IADD3 R5, P1, RZ, -R33, RZ ;  /* 0x80000021ff057210 */ /* 0x000fe20007f3e0ff */
[----:B------:R-:W-:Y:S01]  /*4430*/  IMAD.MOV.U32 R3, RZ, RZ, R19 ;  /* 0x000000ffff037224 */ /* 0x000fe200078e0013 */
[----:B------:R-:W-:Y:S01]  /*4440*/  ULDC.64 UR8, c[0x0][0x640] ;  /* 0x0001900000087ab9 */ /* 0x000fe20000000a00 */
[----:B------:R-:W2:Y:S01]  /*4450*/  LDC R15, c[0x0][0x148] ;  /* 0x00005200ff0f7b82 */ /* 0x000ea20000000800 */
[----:B------:R-:W-:Y:S01]  /*4460*/  ULDC UR5, c[0x0][0x618] ;  /* 0x0001860000057ab9 */ /* 0x000fe20000000800 */
[----:B------:R-:W-:Y:S01]  /*4470*/  IMAD.X R2, RZ, RZ, ~R2, P1 ;  /* 0x000000ffff027224 */ /* 0x000fe200008e0e02 */
[----:B------:R-:W-:-:S03]  /*4480*/  ISETP.NE.U32.AND P1, PT, RZ, UR8, PT ;  /* 0x00000008ff007c0c */ /* 0x000fc6000bf25070 */
[----:B------:R-:W-:Y:S01]  /*4490*/  IMAD R4, R2, UR6, RZ ;  /* 0x0000000602047c24 */ /* 0x000fe2000f8e02ff */
[----:B------:R-:W-:Y:S01]  /*44a0*/  ISETP.NE.AND.EX P1, PT, RZ, UR9, PT, P1 ;  /* 0x00000009ff007c0c */ /* 0x000fe2000bf25310 */
[----:B------:R-:W-:-:S04]  /*44b0*/  IMAD.MOV.U32 R2, RZ, RZ, R22 ;  /* 0x000000ffff027224 */ /* 0x000fc800078e0016 */
[----:B------:R-:W-:Y:S01]  /*44c0*/  IMAD.WIDE.U32 R2, R5, UR6, R2 ;  /* 0x0000000605027c25 */ /* 0x000fe2000f8e0002 */
[----:B------:R-:W-:-:S03]  /*44d0*/  ULDC UR6, c[0x0][0x154] ;  /* 0x0000550000067ab9 */ /* 0x000fc60000000800 */
[----:B------:R-:W-:Y:S02]  /*44e0*/  IMAD R5, R5, UR7, R4 ;  /* 0x0000000705057c24 */ /* 0x000fe4000f8e0204 */
[----:B0-----:R-:W-:Y:S02]  /*44f0*/  IMAD.MOV R4, RZ, RZ, -R14 ;  /* 0x000000ffff047224 */ /* 0x001fe400078e0a0e */
[----:B------:R-:W-:Y:S02]  /*4500*/  IMAD.IADD R3, R3, 0x1, R5 ;  /* 0x0000000103037824 */ /* 0x000fe400078e0205 */
[----:B-1----:R-:W-:Y:S01]  /*4510*/  IMAD R11, R12, R4, R11 ;  /* 0x000000040c0b7224 */ /* 0x002fe200078e020b */
[----:B------:R-:W-:Y:S02]  /*4520*/  I2FP.F32.U32 R4, R10 ;  /* 0x0000000a00047245 */ /* 0x000fe40000201000 */
[--C-:B------:R-:W-:Y:S02]  /*4530*/  SHF.R.U64 R12, R2, UR5, R3.reuse ;  /* 0x00000005020c7c19 */ /* 0x100fe40008001203 */
[----:B------:R-:W-:Y:S01]  /*4540*/  SHF.R.U32.HI R3, RZ, UR5, R3 ;  /* 0x00000005ff037c19 */ /* 0x000fe20008011603 */
[----:B------:R-:W-:Y:S01]  /*4550*/  FMUL R4, R4, UR6 ;  /* 0x0000000604047c20 */ /* 0x000fe20008400000 */
[----:B------:R-:W-:-:S02]  /*4560*/  ULDC UR5, c[0x0][0x608] ;  /* 0x0001820000057ab9 */ /* 0x000fc40000000800 */
[--C-:B------:R-:W-:Y:S01]  /*4570*/  SHF.R.U64 R14, R12, UR5, R3.reuse ;  /* 0x000000050c0e7c19 */ /* 0x100fe20008001203 */
[----:B------:R0:W1:Y:S01]  /*4580*/  F2I.U32.TRUNC.NTZ R20, R4 ;  /* 0x0000000400147305 */ /* 0x000062000020f000 */
[----:B------:R-:W-:Y:S01]  /*4590*/  SHF.R.U32.HI R3, RZ, UR5, R3 ;  /* 0x00000005ff037c19 */ /* 0x000fe20008011603 */
[----:B------:R-:W-:-:S03]  /*45a0*/  ULDC UR5, c[0x0][0x658] ;  /* 0x0001960000057ab9 */ /* 0x000fc60000000800 */
[--C-:B------:R-:W-:Y:S02]  /*45b0*/  SHF.R.U64 R13, R14, UR5, R3.reuse ;  /* 0x000000050e0d7c19 */ /* 0x100fe40008001203 */
[----:B------:R-:W-:-:S03]  /*45c0*/  SHF.R.U32.HI R21, RZ, UR5, R3 ;  /* 0x00000005ff157c19 */ /* 0x000fc60008011603 */
[----:B------:R-:W-:Y:S02]  /*45d0*/  IMAD.MOV.U32 R2, RZ, RZ, R13 ;  /* 0x000000ffff027224 */ /* 0x000fe400078e000d */
[----:B------:R-:W-:Y:S01]  /*45e0*/  IMAD.MOV.U32 R3, RZ, RZ, R21 ;  /* 0x000000ffff037224 */ /* 0x000fe200078e0015 */
[----:B0-----:R-:W-:Y:S06]  /*45f0*/  @!P1 BRA `(.L_x_63) ;  /* 0x0000000000289947 */ /* 0x001fec0003800000 */
        /* <DEDUP_REMOVED lines=10> */
.L_x_63:
[----:B------:R-:W-:Y:S01]  /*46a0*/  ISETP.NE.AND P1, PT, R23, 0x1, PT ;  /* 0x000000011700780c */ /* 0x000fe20003f25270 */
[----:B------:R-:W-:Y:S01]  /*46b0*/  ULDC UR5, c[0x0][0x648] ;  /* 0x0001920000057ab9 */ /* 0x000fe20000000800 */
[----:B------:R-:W-:Y:S01]  /*46c0*/  LOP3.LUT R14, R14, UR17, RZ, 0xc0, !PT ;  /* 0x000000110e0e7c12 */ /* 0x000fe2000f8ec0ff */
[----:B-1----:R-:W-:Y:S01]  /*46d0*/  IMAD.MOV R20, RZ, RZ, -R20 ;  /* 0x000000ffff147224 */ /* 0x002fe200078e0a14 */
[----:B------:R-:W-:Y:S01]  /*46e0*/  SHF.R.U64 R3, R2, UR5, R3 ;  /* 0x0000000502037c19 */ /* 0x000fe20008001203 */
[----:B------:R-:W-:Y:S01]  /*46f0*/  ULDC UR5, c[0x0][0x638] ;  /* 0x00018e0000057ab9 */ /* 0x000fe20000000800 */
[----:B------:R-:W-:Y:S01]  /*4700*/  LOP3.LUT R32, R12, UR16, RZ, 0xc0, !PT ;  /* 0x000000100c207c12 */ /* 0x000fe2000f8ec0ff */
[----:B------:R-:W-:Y:S02]  /*4710*/  ULDC UR6, c[0x0][0x610] ;  /* 0x0001840000067ab9 */ /* 0x000fe40000000800 */
[----:B------:R-:W-:Y:S02]  /*4720*/  IMAD.MOV R2, RZ, RZ, -R3 ;  /* 0x000000ffff027224 */ /* 0x000fe400078e0a03 */
[----:B------:R-:W-:-:S02]  /*4730*/  IMAD R14, R3, UR18, R14 ;  /* 0x00000012030e7c24 */ /* 0x000fc4000f8e020e */
[----:B--2---:R-:W-:Y:S02]  /*4740*/  @P1 IMAD R11, R15, R20, R10 ;  /* 0x000000140f0b1224 */ /* 0x004fe400078e020a */
[----:B------:R-:W-:Y:S01]  /*4750*/  IMAD R13, R2, UR5, R13 ;  /* 0x00000005020d7c24 */ /* 0x000fe2000f8e020d */
[----:B------:R-:W-:Y:S01]  /*4760*/  ULDC UR5, c[0x0][0x600] ;  /* 0x0001800000057ab9 */ /* 0x000fe20000000800 */
[----:B------:R-:W-:Y:S02]  /*4770*/  IMAD R11, R14, UR6, R11 ;  /* 0x000000060e0b7c24 */ /* 0x000fe4000f8e020b */
[----:B------:R-:W-:Y:S02]  /*4780*/  IMAD R32, R13, UR5, R32 ;  /* 0x000000050d207c24 */ /* 0x000fe4000f8e0220 */
[----:B------:R-:W-:-:S03]  /*4790*/  IMAD.MOV.U32 R3, RZ, RZ, 0x1 ;  /* 0x00000001ff037424 */ /* 0x000fc600078e00ff */
[----:B------:R-:W-:Y:S02]  /*47a0*/  SEL R2, R32, R11, !P1 ;  /* 0x0000000b20027207 */ /* 0x000fe40004800000 */
[----:B------:R-:W-:-:S07]  /*47b0*/  SEL R32, R11, R32, !P1 ;  /* 0x000000200b207207 */ /* 0x000fce0004800000 */
.L_x_61:
[----:B------:R-:W-:Y:S05]  /*47c0*/  BSYNC B1 ;  /* 0x0000000000017941 */ /* 0x000fea0003800000 */
.L_x_60:
[----:B------:R-:W-:-:S13]  /*47d0*/  LOP3.LUT P1, RZ, R3, 0xff, RZ, 0xc0, !PT ;  /* 0x000000ff03ff7812 */ /* 0x000fda000782c0ff */
[----:B------:R-:W-:Y:S05]  /*47e0*/  @P1 BRA `(.L_x_64) ;  /* 0xfffffff400381947 */ /* 0x000fea000383ffff */
[----:B------:R-:W-:Y:S05]  /*47f0*/  BSYNC B0 ;  /* 0x0000000000007941 */ /* 0x000fea0003800000 */
.L_x_52:
[----:B------:R-:W-:-:S03]  /*4800*/  UMOV UR5, 0xffffffff ;  /* 0xffffffff00057882 */ /* 0x000fc60000000000 */
[----:B------:R-:W-:Y:S05]  /*4810*/  BRA.DIV UR5, `(.L_x_65) ;  /* 0x0000000605147947 */ /* 0x000fea000b800000 */
[----:B------:R-:W-:-:S13]  /*4820*/  ELECT P6, URZ, PT ;  /* 0x00000000003f782f */ /* 0x000fda00038c0000 */
.L_x_78:
[----:B------:R-:W-:Y:S05]  /*4830*/  @!P6 EXIT ;  /* 0x000000000000e94d */ /* 0x000fea0003800000 */
[----:B------:R-:W-:-:S04]  /*4840*/  LOP3.LUT R18, R18, 0x2, RZ, 0xfc, !PT ;  /* 0x0000000212127812 */ /* 0x000fc800078efcff */
[----:B------:R-:W-:-:S13]  /*4850*/  ISETP.NE.AND P0, PT, R18, 0x3, PT ;  /* 0x000000031200780c */ /* 0x000fda0003f05270 */
[----:B------:R-:W-:Y:S05]  /*4860*/  @!P0 BRA `(.L_x_66) ;  /* 0x0000000000048947 */ /* 0x000fea0003800000 */
[----:B------:R-:W-:Y:S01]  /*4870*/  BPT.TRAP 0x1 ;  /* 0x000000040000795c */ /* 0x000fe20000300000 */
.L_x_66:
[----:B------:R-:W0:Y:S01]  /*4880*/  S2R R3, SR_CgaCtaId ;  /* 0x0000000000037919 */ /* 0x000e220000008800 */
[----:B------:R-:W-:Y:S01]  /*4890*/  MOV R0, 0x400 ;  /* 0x0000040000007802 */ /* 0x000fe20000000f00 */
[----:B------:R-:W-:-:S03]  /*48a0*/  IMAD.MOV.U32 R2, RZ, RZ, RZ ;  /* 0x000000ffff027224 */ /* 0x000fc600078e00ff */
[----:B0-----:R-:W-:-:S05]  /*48b0*/  LEA R0, R3, R0, 0x18 ;  /* 0x0000000003007211 */ /* 0x001fca00078ec0ff */
[----:B------:R-:W-:-:S07]  /*48c0*/  VIADD R0, R0, 0x2d0 ;  /* 0x000002d000007836 */ /* 0x000fce0000000000 */
.L_x_69:
[C---:B0-----:R-:W-:Y:S01]  /*48d0*/  IMAD R5, R7.reuse, 0x8, R0 ;  /* 0x0000000807057824 */ /* 0x041fe200078e0200 */
[----:B------:R-:W-:Y:S01]  /*48e0*/  SHF.L.U32 R4, R6, 0x1f, RZ ;  /* 0x0000001f06047819 */ /* 0x000fe200000006ff */
[----:B------:R-:W-:-:S03]  /*48f0*/  VIADD R7, R7, 0x1 ;  /* 0x0000000107077836 */ /* 0x000fc60000000000 */
[----:B------:R-:W0:Y:S02]  /*4900*/  SYNCS.PHASECHK.TRANS64.TRYWAIT P0, [R5+URZ], R4 ;  /* 0x00000004050075a7 */ /* 0x000e24000800017f */
[----:B------:R-:W-:-:S04]  /*4910*/  ISETP.NE.AND P1, PT, R7, 0x5a, PT ;  /* 0x0000005a0700780c */ /* 0x000fc80003f25270 */
[----:B------:R-:W-:Y:S02]  /*4920*/  SEL R3, RZ, 0x1, P1 ;  /* 0x00000001ff037807 */ /* 0x000fe40000800000 */
[----:B------:R-:W-:Y:S02]  /*4930*/  SEL R7, R7, RZ, P1 ;  /* 0x000000ff07077207 */ /* 0x000fe40000800000 */
[----:B------:R-:W-:-:S03]  /*4940*/  LOP3.LUT R6, R6, R3, RZ, 0x3c, !PT ;  /* 0x0000000306067212 */ /* 0x000fc600078e3cff */
[----:B------:R-:W-:Y:S01]  /*4950*/  IMAD R8, R7, 0x8, R0 ;  /* 0x0000000807087824 */ /* 0x000fe200078e0200 */
[----:B------:R-:W-:Y:S01]  /*4960*/  SHF.L.U32 R3, R6, 0x1f, RZ ;  /* 0x0000001f06037819 */ /* 0x000fe200000006ff */
[----:B0-----:R-:W-:Y:S06]  /*4970*/  @!P0 BRA `(.L_x_67) ;  /* 0x0000000000dc8947 */ /* 0x001fec0003800000 */
.L_x_79:
[----:B------:R-:W1:Y:S01]  /*4980*/  SYNCS.PHASECHK.TRANS64.TRYWAIT P0, [R8+URZ], R3 ;  /* 0x00000003080075a7 */ /* 0x000e62000800017f */
[----:B------:R-:W-:-:S05]  /*4990*/  VIADD R2, R2, 0x2 ;  /* 0x0000000202027836 */ /* 0x000fca0000000000 */
[----:B------:R-:W-:Y:S01]  /*49a0*/  ISETP.NE.AND P1, PT, R2, 0x5a, PT ;  /* 0x0000005a0200780c */ /* 0x000fe20003f25270 */
[----:B-1----:R-:W-:-:S12]  /*49b0*/  @!P0 BRA `(.L_x_68) ;  /* 0x0000000000e08947 */ /* 0x002fd80003800000 */
.L_x_80:
[----:B------:R-:W-:-:S05]  /*49c0*/  VIADD R7, R7, 0x1 ;  /* 0x0000000107077836 */ /* 0x000fca0000000000 */
[----:B------:R-:W-:-:S04]  /*49d0*/  ISETP.NE.AND P0, PT, R7, 0x5a, PT ;  /* 0x0000005a0700780c */ /* 0x000fc80003f05270 */
[----:B-1----:R-:W-:Y:S02]  /*49e0*/  SEL R3, RZ, 0x1, P0 ;  /* 0x00000001ff037807 */ /* 0x002fe40000000000 */
[----:B------:R-:W-:Y:S02]  /*49f0*/  SEL R7, R7, RZ, P0 ;  /* 0x000000ff07077207 */ /* 0x000fe40000000000 */
[----:B------:R-:W-:Y:S01]  /*4a00*/  LOP3.LUT R6, R6, R3, RZ, 0x3c, !PT ;  /* 0x0000000306067212 */ /* 0x000fe200078e3cff */
[----:B------:R-:W-:Y:S06]  /*4a10*/  @P1 BRA `(.L_x_69) ;  /* 0xfffffffc00ac1947 */ /* 0x000fec000383ffff */
[----:B------:R-:W-:Y:S05]  /*4a20*/  EXIT ;  /* 0x000000000000794d */ /* 0x000fea0003800000 */
.L_x_16:
[----:B0-----:R-:W-:-:S04]  /*4a30*/  IMAD.U32 R3, RZ, RZ, UR48 ;  /* 0x00000030ff037e24 */ /* 0x001fc8000f8e00ff */
[----:B------:R0:W1:Y:S03]  /*4a40*/  SYNCS.PHASECHK.TRANS64.TRYWAIT P0, [R3+URZ+-0x8], R0 ;  /* 0xfffff800030075a7 */ /* 0x000066000800017f */
[----:B-1----:R-:W-:Y:S05]  /*4a50*/  @!P0 NANOSLEEP.SYNCS 0x989680 ;  /* 0x009896800000895d */ /* 0x002fea0003900000 */
[----:B------:R-:W1:Y:S02]  /*4a60*/  @!P0 SYNCS.PHASECHK.TRANS64 P0, [R3+URZ+-0x8], R0 ;  /* 0xfffff800030085a7 */ /* 0x000e64000800007f */
[----:B-1----:R-:W-:Y:S05]  /*4a70*/  @!P0 BRA `(.L_x_16) ;  /* 0xfffffffc00ec8947 */ /* 0x002fea000383ffff */
[----:B------:R-:W-:Y:S05]  /*4a80*/  BRA `(.L_x_70) ;  /* 0xffffffd400887947 */ /* 0x000fea000383ffff */
.L_x_21:
[----:B-1----:R1:W2:Y:S02]  /*4a90*/  SYNCS.PHASECHK.TRANS64.TRYWAIT P1, [R3+URZ], R0 ;  /* 0x00000000030075a7 */ /* 0x0022a4000802017f */
[----:B--2---:R-:W-:Y:S05]  /*4aa0*/  @!P1 NANOSLEEP.SYNCS 0x989680 ;  /* 0x009896800000995d */ /* 0x004fea0003900000 */
[----:B------:R-:W2:Y:S02]  /*4ab0*/  @!P1 SYNCS.PHASECHK.TRANS64 P1, [R3+URZ], R0 ;  /* 0x00000000030095a7 */ /* 0x000ea4000802007f */
[----:B--2---:R-:W-:Y:S05]  /*4ac0*/  @!P1 BRA `(.L_x_21) ;  /* 0xfffffffc00f09947 */ /* 0x004fea000383ffff */
[----:B------:R-:W-:Y:S05]  /*4ad0*/  BRA `(.L_x_20) ;  /* 0xffffffd400f47947 */ /* 0x000fea000383ffff */
.L_x_26:
[----:B-1----:R-:W-:-:S04]  /*4ae0*/  IMAD.U32 R4, RZ, RZ, UR4 ;  /* 0x00000004ff047e24 */ /* 0x002fc8000f8e00ff */
[----:B------:R1:W2:Y:S03]  /*4af0*/  SYNCS.PHASECHK.TRANS64.TRYWAIT P1, [R4+URZ], R3 ;  /* 0x00000003040075a7 */ /* 0x0002a6000802017f */
[----:B--2---:R-:W-:Y:S05]  /*4b00*/  @!P1 NANOSLEEP.SYNCS 0x989680 ;  /* 0x009896800000995d */ /* 0x004fea0003900000 */
[----:B------:R-:W2:Y:S02]  /*4b10*/  @!P1 SYNCS.PHASECHK.TRANS64 P1, [R4+URZ], R3 ;  /* 0x00000003040095a7 */ /* 0x000ea4000802007f */
[----:B--2---:R-:W-:Y:S05]  /*4b20*/  @!P1 BRA `(.L_x_26) ;  /* 0xfffffffc00ec9947 */ /* 0x004fea000383ffff */
[----:B------:R-:W-:Y:S05]  /*4b30*/  BRA `(.L_x_25) ;  /* 0xffffffd800507947 */ /* 0x000fea000383ffff */
.L_x_32:
[----:B0-----:R-:W-:-:S04]  /*4b40*/  IMAD.U32 R3, RZ, RZ, UR48 ;  /* 0x00000030ff037e24 */ /* 0x001fc8000f8e00ff */
[----:B------:R0:W1:Y:S03]  /*4b50*/  SYNCS.PHASECHK.TRANS64.TRYWAIT P0, [R3+URZ+0x8], R0 ;  /* 0x00000800030075a7 */ /* 0x000066000800017f */
[----:B-1----:R-:W-:Y:S05]  /*4b60*/  @!P0 NANOSLEEP.SYNCS 0x989680 ;  /* 0x009896800000895d */ /* 0x002fea0003900000 */
[----:B------:R-:W1:Y:S02]  /*4b70*/  @!P0 SYNCS.PHASECHK.TRANS64 P0, [R3+URZ+0x8], R0 ;  /* 0x00000800030085a7 */ /* 0x000e64000800007f */
[----:B-1----:R-:W-:Y:S05]  /*4b80*/  @!P0 BRA `(.L_x_32) ;  /* 0xfffffffc00ec8947 */ /* 0x002fea000383ffff */
[----:B------:R-:W-:Y:S05]  /*4b90*/  BRA `(.L_x_71) ;  /* 0xffffffdc00307947 */ /* 0x000fea000383ffff */
.L_x_53:
[----:B------:R-:W-:Y:S01]  /*4ba0*/  BSSY B1, `(.L_x_72) ;  /* 0x0000006000017945 */ /* 0x000fe20003800000 */
[----:B------:R-:W-:-:S07]  /*4bb0*/  IMAD.MOV.U32 R15, RZ, RZ, -0x1 ;  /* 0xffffffffff0f7424 */ /* 0x000fce00078e00ff */
[----:B------:R-:W-:Y:S05]  /*4bc0*/  WARPSYNC.COLLECTIVE R15, `(.L_x_73) ;  /* 0x000000000f0c7348 */ /* 0x000fea0003c00000 */
[----:B------:R-:W-:Y:S02]  /*4bd0*/  ELECT P6, UR62, PT ;  /* 0x00000000003e782f */ /* 0x000fe400038c0000 */
[----:B------:R-:W-:Y:S01]  /*4be0*/  MOV R14, UR62 ;  /* 0x0000003e000e7c02 */ /* 0x000fe20008000f00 */
[----:B------:R-:W-:Y:S10]  /*4bf0*/  ENDCOLLECTIVE ;  /* 0x000000000000791b */ /* 0x000ff40003800000 */
.L_x_73:
[----:B------:R-:W-:Y:S05]  /*4c00*/  BSYNC B1 ;  /* 0x0000000000017941 */ /* 0x000fea0003800000 */
.L_x_72:
[----:B------:R-:W-:Y:S05]  /*4c10*/  BRA `(.L_x_74) ;  /* 0xfffffff000387947 */ /* 0x000fea000383ffff */
.L_x_56:
[----:B-1----:R1:W2:Y:S02]  /*4c20*/  SYNCS.PHASECHK.TRANS64.TRYWAIT P1, [R11+URZ+0x2d0], R4 ;  /* 0x0002d0040b0075a7 */ /* 0x0022a4000802017f */
[----:B--2---:R-:W-:Y:S05]  /*4c30*/  @!P1 NANOSLEEP.SYNCS 0x989680 ;  /* 0x009896800000995d */ /* 0x004fea0003900000 */
[----:B------:R-:W2:Y:S02]  /*4c40*/  @!P1 SYNCS.PHASECHK.TRANS64 P1, [R11+URZ+0x2d0], R4 ;  /* 0x0002d0040b0095a7 */ /* 0x000ea4000802007f */
[----:B--2---:R-:W-:Y:S05]  /*4c50*/  @!P1 BRA `(.L_x_56) ;  /* 0xfffffffc00f09947 */ /* 0x004fea000383ffff */
[----:B------:R-:W-:Y:S05]  /*4c60*/  BRA `(.L_x_75) ;  /* 0xfffffff0006c7947 */ /* 0x000fea000383ffff */
.L_x_65:
[----:B------:R-:W-:Y:S01]  /*4c70*/  BSSY B0, `(.L_x_76) ;  /* 0x0000006000007945 */ /* 0x000fe20003800000 */
[----:B------:R-:W-:-:S07]  /*4c80*/  IMAD.MOV.U32 R15, RZ, RZ, -0x1 ;  /* 0xffffffffff0f7424 */ /* 0x000fce00078e00ff */
[----:B------:R-:W-:Y:S05]  /*4c90*/  WARPSYNC.COLLECTIVE R15, `(.L_x_77) ;  /* 0x000000000f0c7348 */ /* 0x000fea0003c00000 */
[----:B------:R-:W-:Y:S02]  /*4ca0*/  ELECT P6, UR62, PT ;  /* 0x00000000003e782f */ /* 0x000fe400038c0000 */
[----:B------:R-:W-:Y:S01]  /*4cb0*/  MOV R14, UR62 ;  /* 0x0000003e000e7c02 */ /* 0x000fe20008000f00 */
[----:B------:R-:W-:Y:S10]  /*4cc0*/  ENDCOLLECTIVE ;  /* 0x000000000000791b */ /* 0x000ff40003800000 */
.L_x_77:
[----:B------:R-:W-:Y:S05]  /*4cd0*/  BSYNC B0 ;  /* 0x0000000000007941 */ /* 0x000fea0003800000 */
.L_x_76:
[----:B------:R-:W-:Y:S05]  /*4ce0*/  BRA `(.L_x_78) ;  /* 0xfffffff800d07947 */ /* 0x000fea000383ffff */
.L_x_67:
[----:B0-----:R0:W1:Y:S02]  /*4cf0*/  SYNCS.PHASECHK.TRANS64.TRYWAIT P0, [R5+URZ], R4 ;  /* 0x00000004050075a7 */ /* 0x001064000800017f */
[----:B-1----:R-:W-:Y:S05]  /*4d00*/  @!P0 NANOSLEEP.SYNCS 0x989680 ;  /* 0x009896800000895d */ /* 0x002fea0003900000 */
[----:B------:R-:W1:Y:S02]  /*4d10*/  @!P0 SYNCS.PHASECHK.TRANS64 P0, [R5+URZ], R4 ;  /* 0x00000004050085a7 */ /* 0x000e64000800007f */
[----:B-1----:R-:W-:Y:S05]  /*4d20*/  @!P0 BRA `(.L_x_67) ;  /* 0xfffffffc00f08947 */ /* 0x002fea000383ffff */
[----:B------:R-:W-:Y:S05]  /*4d30*/  BRA `(.L_x_79) ;  /* 0xfffffffc00107947 */ /* 0x000fea000383ffff */
.L_x_68:
[----:B-1----:R1:W2:Y:S02]  /*4d40*/  SYNCS.PHASECHK.TRANS64.TRYWAIT P0, [R8+URZ], R3 ;  /* 0x00000003080075a7 */ /* 0x0022a4000800017f */
[----:B--2---:R-:W-:Y:S05]  /*4d50*/  @!P0 NANOSLEEP.SYNCS 0x989680 ;  /* 0x009896800000895d */ /* 0x004fea0003900000 */
[----:B------:R-:W2:Y:S02]  /*4d60*/  @!P0 SYNCS.PHASECHK.TRANS64 P0, [R8+URZ], R3 ;  /* 0x00000003080085a7 */ /* 0x000ea4000800007f */
[----:B--2---:R-:W-:Y:S05]  /*4d70*/  @!P0 BRA `(.L_x_68) ;  /* 0xfffffffc00f08947 */ /* 0x004fea000383ffff */
[----:B------:R-:W-:Y:S05]  /*4d80*/  BRA `(.L_x_80) ;  /* 0xfffffffc000c7947 */ /* 0x000fea000383ffff */
.L_x_81:
[----:B------:R-:W-:-:S00]  /*4d90*/  BRA `(.L_x_81) ;  /* 0xfffffffc00fc7947 */ /* 0x000fc0000383ffff */
[----:B------:R-:W-:-:S00]  /*4da0*/  NOP ;  /* 0x0000000000007918 */ /* 0x000fc00000000000 */
        /* <DEDUP_REMOVED lines=13> */
.L_x_82:


//--------------------- .nv.global.init           --------------------------
	.section	.nv.global.init,"aw",@progbits
.nv.global.init:
	.type		$str$22,@object
	.size		$str$22,($str$23 - $str$22)
$str$22:
        /*0000*/ 	.byte	0x6b, 0x5f, 0x74, 0x69, 0x6c, 0x65, 0x5f, 0x63, 0x6f, 0x75, 0x6e, 0x74, 0x20, 0x3e, 0x3d, 0x20
        /*0010*/ 	.byte	0x31, 0x00
	.type		$str$23,@object
	.size		$str$23,(__unnamed_1 - $str$23)
$str$23:
        /*0012*/ 	.byte	0x2f, 0x74, 0x6d, 0x70, 0x2f, 0x63, 0x75, 0x74, 0x6c, 0x61, 0x73, 0x73, 0x5f, 0x73, 0x77, 0x65
        /*0022*/ 	.byte	0x65, 0x70, 0x5f, 0x73, 0x72, 0x63, 0x2f, 0x69, 0x6e, 0x63, 0x6c, 0x75, 0x64, 0x65, 0x2f, 0x63
        /*0032*/ 	.byte	0x75, 0x74, 0x6c, 0x61, 0x73, 0x73, 0x2f, 0x67, 0x65, 0x6d, 0x6d, 0x2f, 0x63, 0x6f, 0x6c, 0x6c
        /*0042*/ 	.byte	0x65, 0x63, 0x74, 0x69, 0x76, 0x65, 0x2f, 0x73, 0x6d, 0x39, 0x30, 0x5f, 0x6d, 0x6d, 0x61, 0x5f
        /*0052*/ 	.byte	0x74, 0x6d, 0x61, 0x5f, 0x67, 0x6d, 0x6d, 0x61, 0x5f, 0x73, 0x73, 0x5f, 0x77, 0x61, 0x72, 0x70
        /*0062*/ 	.byte	0x73, 0x70, 0x65, 0x63, 0x69, 0x61, 0x6c, 0x69, 0x7a, 0x65, 0x64, 0x2e, 0x68, 0x70, 0x70, 0x00
	.type		__unnamed_1,@object
	.size		__unnamed_1,(.L_0 - __unnamed_1)
__unnamed_1:
        /*0072*/ 	.byte	0x76, 0x6f, 0x69, 0x64, 0x20, 0x63, 0x75, 0x74, 0x6c, 0x61, 0x73, 0x73, 0x3a, 0x3a, 0x67, 0x65
        /* <DEDUP_REMOVED lines=179> */
        /*0bb2*/ 	.byte	0x74, 0x65, 0x3a, 0x3a, 0x69, 0x64, 0x65, 0x6e, 0x74, 0x69, 0x74, 0x79, 0x5d, 0x00
.L_0:


//--------------------- .nv.shared._ZN7cutlass13device_kernelINS_4gemm6kernel13GemmUniversalIN4cute5tupleIJiiiiEEENS1_10collective13CollectiveMmaINS1_34MainloopSm90TmaGmmaWarpSpecializedILi90ENS5_IJNS4_1CILi1EEESB_SB_EEENS1_32KernelTmaWarpSpecializedPingpongEEENS5_IJNSA_ILi64EEENSA_ILi16EEESG_EEENS_10bfloat16_tENS5_IJlSB_lEEESI_SJ_NS4_8TiledMMAINS4_8MMA_AtomIJNS4_4SM904GMMA27MMA_64x16x16_F32BF16BF16_SSILNSN_5MajorE0ELSP_0ELNSN_7ScaleInE1ELSQ_1EEEEEENS4_6LayoutISC_NS5_IJNSA_ILi0EEESU_SU_EEEEENS5_IJNS4_10UnderscoreESX_SX_EEEEENS4_13SM90_TMA_LOADENS4_14ComposedLayoutINS4_7SwizzleILi1ELi4ELi3EEENS4_18smem_ptr_flag_bitsILi16EEENST_INS5_IJNSA_ILi8EEESG_EEENS5_IJSG_SB_EEEEEEEvNS4_8identityES10_S1A_vS1B_EENS_8epilogue10collective6detail29Sm90TmaWarpSpecializedAdapterINS1E_15DefaultEpilogueISI_SJ_SJ_NS1D_6thread17LinearCombinationISI_Li1EffLNS1I_9ScaleType4KindE0ELNS_15FloatRoundStyleE2ESI_EENS1_15EpilogueDefaultEEEEEvvEEEEvNT_6ParamsE --------------------------
	.section	.nv.shared._ZN7cutlass13device_kernelINS_4gemm6kernel13GemmUniversalIN4cute5tupleIJiiiiEEENS1_10collective13CollectiveMmaINS1_34MainloopSm90TmaGmmaWarpSpecializedILi90ENS5_IJNS4_1CILi1EEESB_SB_EEENS1_32KernelTmaWarpSpecializedPingpongEEENS5_IJNSA_ILi64EEENSA_ILi16EEESG_EEENS_10bfloat16_tENS5_IJlSB_lEEESI_SJ_NS4_8TiledMMAINS4_8MMA_AtomIJNS4_4SM904GMMA27MMA_64x16x16_F32BF16BF16_SSILNSN_5MajorE0ELSP_0ELNSN_7ScaleInE1ELSQ_1EEEEEENS4_6LayoutISC_NS5_IJNSA_ILi0EEESU_SU_EEEEENS5_IJNS4_10UnderscoreESX_SX_EEEEENS4_13SM90_TMA_LOADENS4_14ComposedLayoutINS4_7SwizzleILi1ELi4ELi3EEENS4_18smem_ptr_flag_bitsILi16EEENST_INS5_IJNSA_ILi8EEESG_EEENS5_IJSG_SB_EEEEEEEvNS4_8identityES10_S1A_vS1B_EENS_8epilogue10collective6detail29Sm90TmaWarpSpecializedAdapterINS1E_15DefaultEpilogueISI_SJ_SJ_NS1D_6thread17LinearCombinationISI_Li1EffLNS1I_9ScaleType4KindE0ELNS_15FloatRoundStyleE2ESI_EENS1_15EpilogueDefaultEEEEEvvEEEEvNT_6ParamsE,"aw",@nobits
	.sectionflags	@""
	.align	16
	.zero		1024


//--------------------- .nv.shared.reserved.0     --------------------------
	.section	.nv.shared.reserved.0,"aw",@nobits
	.weak		__nv_reservedSMEM_offset_0_alias
	.size		__nv_reservedSMEM_offset_0_alias, 0, 0
	.other		__nv_reservedSMEM_offset_0_alias,@"STO_CUDA_RESERVED_SHARED STV_DEFAULT"
__nv_reservedSMEM_offset_0_alias:
	.zero		0


//--------------------- .nv.global                --------------------------
	.section	.nv.global,"aw",@nobits
.nv.global:
	.type		_ZN39_INTERNAL_02579985_4_k_cu_7d92fd5a_51884cute1_E,@object
	.size		_ZN39_INTERNAL_02579985_4_k_cu_7d92fd5a_51884cute1_E,(_ZN39_INTERNAL_02579985_4_k_cu_7d92fd5a_51884cuda3std3__45__cpo6cbeginE - _ZN39_INTERNAL_02579985_4_k_cu_7d92fd5a_51884cute1_E)
_ZN39_INTERNAL_02579985_4_k_cu_7d92fd5a_51884cute1_E:
	.zero		1
	.type		_ZN39_INTERNAL_02579985_4_k_cu_7d92fd5a_51884cuda3std3__45__cpo6cbeginE,@object
	.size		_ZN39_INTERNAL_02579985_4_k_cu_7d92fd5a_51884cuda3std3__45__cpo6cbeginE,(_ZN39_INTERNAL_02579985_4_k_cu_7d92fd5a_51884cuda3std3__48in_placeE - _ZN39_INTERNAL_02579985_4_k_cu_7d92fd5a_51884cuda3std3__45__cpo6cbeginE)
_ZN39_INTERNAL_02579985_4_k_cu_7d92fd5a_51884cuda3std3__45__cpo6cbeginE:
	.zero		1
	.type		_ZN39_INTERNAL_02579985_4_k_cu_7d92fd5a_51884cuda3std3__48in_placeE,@object
	.size		_ZN39_INTERNAL_02579985_4_k_cu_7d92fd5a_51884cuda3std3__48in_placeE,(_ZN39_INTERNAL_02579985_4_k_cu_7d92fd5a_51884cuda3std6ranges3__45__cpo9iter_moveE - _ZN39_INTERNAL_02579985_4_k_cu_7d92fd5a_51884cuda3std3__48in_placeE)
_ZN39_INTERNAL_02579985_4_k_cu_7d92fd5a_51884cuda3std3__48in_placeE:
	.zero		1
	.type		_ZN39_INTERNAL_02579985_4_k_cu_7d92fd5a_51884cuda3std6ranges3__45__cpo9iter_moveE,@object
	.size		_ZN39_INTERNAL_02579985_4_k_cu_7d92fd5a_51884cuda3std6ranges3__45__cpo9iter_moveE,(_ZN39_INTERNAL_02579985_4_k_cu_7d92fd5a_51884cuda3std3__45__cpo5beginE - _ZN39_INTERNAL_02579985_4_k_cu_7d92fd5a_51884cuda3std6ranges3__45__cpo9iter_moveE)
_ZN39_INTERNAL_02579985_4_k_cu_7d92fd5a_51884cuda3std6ranges3__45__cpo9iter_moveE:
	.zero		1
	.type		_ZN39_INTERNAL_02579985_4_k_cu_7d92fd5a_51884cuda3std3__45__cpo5beginE,@object
	.size		_ZN39_INTERNAL_02579985_4_k_cu_7d92fd5a_51884cuda3std3__45__cpo5beginE,(_ZN39_INTERNAL_02579985_4_k_cu_7d92fd5a_51884cuda3std3__441_GLOBAL__N__02579985_4_k_cu_7d92fd5a_51886ignoreE - _ZN39_INTERNAL_02579985_4_k_cu_7d92fd5a_51884cuda3std3__45__cpo5beginE)
_ZN39_INTERNAL_02579985_4_k_cu_7d92fd5a_51884cuda3std3__45__cpo5beginE:
	.zero		1
	.type		_ZN39_INTERNAL_02579985_4_k_cu_7d92fd5a_51884cuda3std3__441_GLOBAL__N__02579985_4_k_cu_7d92fd5a_51886ignoreE,@object
	.size		_ZN39_INTERNAL_02579985_4_k_cu_7d92fd5a_51884cuda3std3__441_GLOBAL__N__02579985_4_k_cu_7d92fd5a_51886ignoreE,(_ZN39_INTERNAL_02579985_4_k_cu_7d92fd5a_51884cute7productE - _ZN39_INTERNAL_02579985_4_k_cu_7d92fd5a_51884cuda3std3__441_GLOBAL__N__02579985_4_k_cu_7d92fd5a_51886ignoreE)
_ZN39_INTERNAL_02579985_4_k_cu_7d92fd5a_51884cuda3std3__441_GLOBAL__N__02579985_4_k_cu_7d92fd5a_51886ignoreE:
	.zero		1
	.type		_ZN39_INTERNAL_02579985_4_k_cu_7d92fd5a_51884cute7productE,@object
	.size		_ZN39_INTERNAL_02579985_4_k_cu_7d92fd5a_51884cute7productE,(_ZN39_INTERNAL_02579985_4_k_cu_7d92fd5a_51884cuda3std3__45__cpo3endE - _ZN39_INTERNAL_02579985_4_k_cu_7d92fd5a_51884cute7productE)
_ZN39_INTERNAL_02579985_4_k_cu_7d92fd5a_51884cute7productE:
	.zero		1
	.type		_ZN39_INTERNAL_02579985_4_k_cu_7d92fd5a_51884cuda3std3__45__cpo3endE,@object
	.size		_ZN39_INTERNAL_02579985_4_k_cu_7d92fd5a_51884cuda3std3__45__cpo3endE,(_ZN39_INTERNAL_02579985_4_k_cu_7d92fd5a_51884cuda3std3__419piecewise_constructE - _ZN39_INTERNAL_02579985_4_k_cu_7d92fd5a_51884cuda3std3__45__cpo3endE)
_ZN39_INTERNAL_02579985_4_k_cu_7d92fd5a_51884cuda3std3__45__cpo3endE:
	.zero		1
	.type		_ZN39_INTERNAL_02579985_4_k_cu_7d92fd5a_51884cuda3std3__419piecewise_constructE,@object
	.size		_ZN39_INTERNAL_02579985_4_k_cu_7d92fd5a_51884cuda3std3__419piecewise_constructE,(_ZN39_INTERNAL_02579985_4_k_cu_7d92fd5a_51884cuda3std3__45__cpo4cendE - _ZN39_INTERNAL_02579985_4_k_cu_7d92fd5a_51884cuda3std3__419piecewise_constructE)
_ZN39_INTERNAL_02579985_4_k_cu_7d92fd5a_51884cuda3std3__419piecewise_constructE:
	.zero		1
	.type		_ZN39_INTERNAL_02579985_4_k_cu_7d92fd5a_51884cuda3std3__45__cpo4cendE,@object
	.size		_ZN39_INTERNAL_02579985_4_k_cu_7d92fd5a_51884cuda3std3__45__cpo4cendE,(_ZN39_INTERNAL_02579985_4_k_cu_7d92fd5a_51884cuda3std6ranges3__45__cpo4swapE - _ZN39_INTERNAL_02579985_4_k_cu_7d92fd5a_51884cuda3std3__45__cpo4cendE)
_ZN39_INTERNAL_02579985_4_k_cu_7d92fd5a_51884cuda3std3__45__cpo4cendE:
	.zero		1
	.type		_ZN39_INTERNAL_02579985_4_k_cu_7d92fd5a_51884cuda3std6ranges3__45__cpo4swapE,@object
	.size		_ZN39_INTERNAL_02579985_4_k_cu_7d92fd5a_51884cuda3std6ranges3__45__cpo4swapE,(.L_8 - _ZN39_INTERNAL_02579985_4_k_cu_7d92fd5a_51884cuda3std6ranges3__45__cpo4swapE)
_ZN39_INTERNAL_02579985_4_k_cu_7d92fd5a_51884cuda3std6ranges3__45__cpo4swapE:
	.zero		1
.L_8:


//--------------------- .nv.constant0._ZN7cutlass13device_kernelINS_4gemm6kernel13GemmUniversalIN4cute5tupleIJiiiiEEENS1_10collective13CollectiveMmaINS1_34MainloopSm90TmaGmmaWarpSpecializedILi90ENS5_IJNS4_1CILi1EEESB_SB_EEENS1_32KernelTmaWarpSpecializedPingpongEEENS5_IJNSA_ILi64EEENSA_ILi16EEESG_EEENS_10bfloat16_tENS5_IJlSB_lEEESI_SJ_NS4_8TiledMMAINS4_8MMA_AtomIJNS4_4SM904GMMA27MMA_64x16x16_F32BF16BF16_SSILNSN_5MajorE0ELSP_0ELNSN_7ScaleInE1ELSQ_1EEEEEENS4_6LayoutISC_NS5_IJNSA_ILi0EEESU_SU_EEEEENS5_IJNS4_10UnderscoreESX_SX_EEEEENS4_13SM90_TMA_LOADENS4_14ComposedLayoutINS4_7SwizzleILi1ELi4ELi3EEENS4_18smem_ptr_flag_bitsILi16EEENST_INS5_IJNSA_ILi8EEESG_EEENS5_IJSG_SB_EEEEEEEvNS4_8identityES10_S1A_vS1B_EENS_8epilogue10collective6detail29Sm90TmaWarpSpecializedAdapterINS1E_15DefaultEpilogueISI_SJ_SJ_NS1D_6thread17LinearCombinationISI_Li1EffLNS1I_9ScaleType4KindE0ELNS_15FloatRoundStyleE2ESI_EENS1_15EpilogueDefaultEEEEEvvEEEEvNT_6ParamsE --------------------------
	.section	.nv.constant0._ZN7cutlass13device_kernelINS_4gemm6kernel13GemmUniversalIN4cute5tupleIJiiiiEEENS1_10collective13CollectiveMmaINS1_34MainloopSm90TmaGmmaWarpSpecializedILi90ENS5_IJNS4_1CILi1EEESB_SB_EEENS1_32KernelTmaWarpSpecializedPingpongEEENS5_IJNSA_ILi64EEENSA_ILi16EEESG_EEENS_10bfloat16_tENS5_IJlSB_lEEESI_SJ_NS4_8TiledMMAINS4_8MMA_AtomIJNS4_4SM904GMMA27MMA_64x16x16_F32BF16BF16_SSILNSN_5MajorE0ELSP_0ELNSN_7ScaleInE1ELSQ_1EEEEEENS4_6LayoutISC_NS5_IJNSA_ILi0EEESU_SU_EEEEENS5_IJNS4_10UnderscoreESX_SX_EEEEENS4_13SM90_TMA_LOADENS4_14ComposedLayoutINS4_7SwizzleILi1ELi4ELi3EEENS4_18smem_ptr_flag_bitsILi16EEENST_INS5_IJNSA_ILi8EEESG_EEENS5_IJSG_SB_EEEEEEEvNS4_8identityES10_S1A_vS1B_EENS_8epilogue10collective6detail29Sm90TmaWarpSpecializedAdapterINS1E_15DefaultEpilogueISI_SJ_SJ_NS1D_6thread17LinearCombinationISI_Li1EffLNS1I_9ScaleType4KindE0ELNS_15FloatRoundStyleE2ESI_EENS1_15EpilogueDefaultEEEEEvvEEEEvNT_6ParamsE,"a",@progbits
	.sectionflags	@""
	.align	4
.nv.constant0._ZN7cutlass13device_kernelINS_4gemm6kernel13GemmUniversalIN4cute5tupleIJiiiiEEENS1_10collective13CollectiveMmaINS1_34MainloopSm90TmaGmmaWarpSpecializedILi90ENS5_IJNS4_1CILi1EEESB_SB_EEENS1_32KernelTmaWarpSpecializedPingpongEEENS5_IJNSA_ILi64EEENSA_ILi16EEESG_EEENS_10bfloat16_tENS5_IJlSB_lEEESI_SJ_NS4_8TiledMMAINS4_8MMA_AtomIJNS4_4SM904GMMA27MMA_64x16x16_F32BF16BF16_SSILNSN_5MajorE0ELSP_0ELNSN_7ScaleInE1ELSQ_1EEEEEENS4_6LayoutISC_NS5_IJNSA_ILi0EEESU_SU_EEEEENS5_IJNS4_10UnderscoreESX_SX_EEEEENS4_13SM90_TMA_LOADENS4_14ComposedLayoutINS4_7SwizzleILi1ELi4ELi3EEENS4_18smem_ptr_flag_bitsILi16EEENST_INS5_IJNSA_ILi8EEESG_EEENS5_IJSG_SB_EEEEEEEvNS4_8identityES10_S1A_vS1B_EENS_8epilogue10collective6detail29Sm90TmaWarpSpecializedAdapterINS1E_15DefaultEpilogueISI_SJ_SJ_NS1D_6thread17LinearCombinationISI_Li1EffLNS1I_9ScaleType4KindE0ELNS_15FloatRoundStyleE2ESI_EENS1_15EpilogueDefaultEEEEEvvEEEEvNT_6ParamsE:
	.zero		1664


//--------------------- SYMBOLS --------------------------

	.type		.nv.reservedSmem.offset0,@object
	.size		.nv.reservedSmem.offset0,0x4
	.type		__assertfail,@function
